	.target	sm_90a

	.elftype	@"ET_EXEC"


//--------------------- .note.nv.tkinfo           --------------------------
	.section	.note.nv.tkinfo,"",@"SHT_NOTE"
	.sectionflags	@"SHF_NOTE_NV_TKINFO"
	.tkinfo
        /*0018*/ 	.word	0x00000002
        /*0030*/ 	.string	""
        /*0030*/ 	.string	"ptxas"
        /*0030*/ 	.string	"Cuda compilation tools, release 13.0, V13.0.88"
        /*0030*/ 	.string	"Build cuda_13.0.r13.0/compiler.36424714_0"
        /*0030*/ 	.string	"-v  -suppress-debug-info  -lineinfo  -arch sm_90a "



//--------------------- .note.nv.cuinfo           --------------------------
	.section	.note.nv.cuinfo,"",@"SHT_NOTE"
	.sectionflags	@"SHF_NOTE_NV_CUINFO"
        /*0018*/ 	.short	0x0002
        /*001a*/ 	.short	0x005a
        /*001c*/ 	.short	0x0082
	.zero		2


//--------------------- .nv.info                  --------------------------
	.section	.nv.info,"",@"SHT_CUDA_INFO"
	.align	4


	//----- nvinfo : EIATTR_REGCOUNT
	.align		4
        /*0000*/ 	.byte	0x04, 0x2f
        /*0002*/ 	.short	(.L_1 - .L_0)
	.align		4
.L_0:
        /*0004*/ 	.word	index@(gluon_mma)
        /*0008*/ 	.word	0x000000ff


	//----- nvinfo : EIATTR_FRAME_SIZE
	.align		4
.L_1:
        /*000c*/ 	.byte	0x04, 0x11
        /*000e*/ 	.short	(.L_3 - .L_2)
	.align		4
.L_2:
        /*0010*/ 	.word	index@(gluon_mma)
        /*0014*/ 	.word	0x00000058


	//----- nvinfo : EIATTR_MIN_STACK_SIZE
	.align		4
.L_3:
        /*0018*/ 	.byte	0x04, 0x12
        /*001a*/ 	.short	(.L_5 - .L_4)
	.align		4
.L_4:
        /*001c*/ 	.word	index@(gluon_mma)
        /*0020*/ 	.word	0x00000058
.L_5:


//--------------------- .nv.compat                --------------------------
	.section	.nv.compat,"",@"SHT_CUDA_COMPAT_INFO"
	.align	4
        /*0000*/ 	.byte	0x02, 0x09, 0x01, 0x00, 0x02, 0x02, 0x04, 0x00, 0x02, 0x05, 0x05, 0x00, 0x03, 0x07, 0x01, 0x01
        /*0010*/ 	.byte	0x02, 0x03, 0x00, 0x00, 0x02, 0x06, 0x01, 0x00, 0x04, 0x0b, 0x08, 0x00, 0x00, 0x00, 0x00, 0x00
        /*0020*/ 	.byte	0x00, 0x00, 0x00, 0x00


//--------------------- .nv.info.gluon_mma        --------------------------
	.section	.nv.info.gluon_mma,"",@"SHT_CUDA_INFO"
	.sectionflags	@""
	.align	4


	//----- nvinfo : EIATTR_CUDA_API_VERSION
	.align		4
        /*0000*/ 	.byte	0x04, 0x37
        /*0002*/ 	.short	(.L_7 - .L_6)
.L_6:
        /*0004*/ 	.word	0x00000082


	//----- nvinfo : EIATTR_KPARAM_INFO
	.align		4
.L_7:
        /*0008*/ 	.byte	0x04, 0x17
        /*000a*/ 	.short	(.L_9 - .L_8)
.L_8:
        /*000c*/ 	.word	0x00000000
        /*0010*/ 	.short	0x0004
        /*0012*/ 	.short	0x0020
        /*0014*/ 	.byte	0x00, 0xf4, 0x21, 0x00


	//----- nvinfo : EIATTR_KPARAM_INFO
	.align		4
.L_9:
        /*0018*/ 	.byte	0x04, 0x17
        /*001a*/ 	.short	(.L_11 - .L_10)
.L_10:
        /*001c*/ 	.word	0x00000000
        /*0020*/ 	.short	0x0003
        /*0022*/ 	.short	0x0018
        /*0024*/ 	.byte	0x00, 0xf4, 0x21, 0x00


	//----- nvinfo : EIATTR_KPARAM_INFO
	.align		4
.L_11:
        /*0028*/ 	.byte	0x04, 0x17
        /*002a*/ 	.short	(.L_13 - .L_12)
.L_12:
        /*002c*/ 	.word	0x00000000
        /*0030*/ 	.short	0x0002
        /*0032*/ 	.short	0x0010
        /*0034*/ 	.byte	0x00, 0xf4, 0x21, 0x00


	//----- nvinfo : EIATTR_KPARAM_INFO
	.align		4
.L_13:
        /*0038*/ 	.byte	0x04, 0x17
        /*003a*/ 	.short	(.L_15 - .L_14)
.L_14:
        /*003c*/ 	.word	0x00000000
        /*0040*/ 	.short	0x0001
        /*0042*/ 	.short	0x0008
        /*0044*/ 	.byte	0x00, 0xf4, 0x21, 0x00


	//----- nvinfo : EIATTR_KPARAM_INFO
	.align		4
.L_15:
        /*0048*/ 	.byte	0x04, 0x17
        /*004a*/ 	.short	(.L_17 - .L_16)
.L_16:
        /*004c*/ 	.word	0x00000000
        /*0050*/ 	.short	0x0000
        /*0052*/ 	.short	0x0000
        /*0054*/ 	.byte	0x00, 0xf4, 0x21, 0x00


	//----- nvinfo : EIATTR_SPARSE_MMA_MASK
	.align		4
.L_17:
        /*0058*/ 	.byte	0x03, 0x50
        /*005a*/ 	.short	0x0000


	//----- nvinfo : EIATTR_MAXREG_COUNT
	.align		4
        /*005c*/ 	.byte	0x03, 0x1b
        /*005e*/ 	.short	0x00ff


	//----- nvinfo : EIATTR_NUM_BARRIERS
	.align		4
        /*0060*/ 	.byte	0x02, 0x4c
        /*0062*/ 	.byte	0x01
	.zero		1


	//----- nvinfo : EIATTR_ANNOTATIONS
	.align		4
        /*0064*/ 	.byte	0x04, 0x55
        /*0066*/ 	.short	(.L_19 - .L_18)


	//   ....[0]....
.L_18:
        /*0068*/ 	.word	0x00000001
        /*006c*/ 	.byte	0xc0, 0x46, 0x00, 0x00, 0x01, 0x00, 0x00, 0x00, 0xd0, 0x46, 0x00, 0x00, 0x01, 0x00, 0x00, 0x00
        /* <DEDUP_REMOVED lines=20> */
        /*01bc*/ 	.byte	0x00, 0x78, 0x00, 0x00, 0x01, 0x00, 0x00, 0x00, 0x10, 0x78, 0x00, 0x00


	//----- nvinfo : EIATTR_MERCURY_ISA_VERSION
	.align		4
.L_19:
        /*01c8*/ 	.byte	0x03, 0x5f
        /*01ca*/ 	.short	0x0101


	//----- nvinfo : EIATTR_EXIT_INSTR_OFFSETS
	.align		4
        /*01cc*/ 	.byte	0x04, 0x1c
        /*01ce*/ 	.short	(.L_21 - .L_20)


	//   ....[0]....
.L_20:
        /*01d0*/ 	.word	0x000084f0


	//----- nvinfo : EIATTR_REQNTID
	.align		4
.L_21:
        /*01d4*/ 	.byte	0x04, 0x10
        /*01d6*/ 	.short	(.L_23 - .L_22)
.L_22:
        /*01d8*/ 	.word	0x00000080
        /*01dc*/ 	.word	0x00000001
        /*01e0*/ 	.word	0x00000001


	//----- nvinfo : EIATTR_CBANK_PARAM_SIZE
	.align		4
.L_23:
        /*01e4*/ 	.byte	0x03, 0x19
        /*01e6*/ 	.short	0x0028


	//----- nvinfo : EIATTR_PARAM_CBANK
	.align		4
        /*01e8*/ 	.byte	0x04, 0x0a
        /*01ea*/ 	.short	(.L_25 - .L_24)
	.align		4
.L_24:
        /*01ec*/ 	.word	index@(.nv.constant0.gluon_mma)
        /*01f0*/ 	.short	0x0210
        /*01f2*/ 	.short	0x0028


	//----- nvinfo : EIATTR_SW_WAR
	.align		4
.L_25:
        /*01f4*/ 	.byte	0x04, 0x36
        /*01f6*/ 	.short	(.L_27 - .L_26)
.L_26:
        /*01f8*/ 	.word	0x00000008
.L_27:


//--------------------- .nv.callgraph             --------------------------
	.section	.nv.callgraph,"",@"SHT_CUDA_CALLGRAPH"
	.align	4
	.sectionentsize	8
	.align		4
        /*0000*/ 	.word	0x00000000
	.align		4
        /*0004*/ 	.word	0xffffffff
	.align		4
        /*0008*/ 	.word	0x00000000
	.align		4
        /*000c*/ 	.word	0xfffffffe
	.align		4
        /*0010*/ 	.word	0x00000000
	.align		4
        /*0014*/ 	.word	0xfffffffd
	.align		4
        /*0018*/ 	.word	0x00000000
	.align		4
        /*001c*/ 	.word	0xfffffffc


//--------------------- .text.gluon_mma           --------------------------
	.section	.text.gluon_mma,"ax",@progbits
	.align	128
        .global         gluon_mma
        .type           gluon_mma,@function
        .size           gluon_mma,(.L_x_1 - gluon_mma)
        .other          gluon_mma,@"STO_CUDA_ENTRY STV_DEFAULT"
gluon_mma:
.text.gluon_mma:
[----:B------:R-:W0:Y:S01]  /*0000*/  LDC R1, c[0x0][0x28] ;  /* 0x00000a00ff017b82 */ /* 0x000e220000000800 */
[----:B------:R-:W1:Y:S07]  /*0010*/  S2R R81, SR_TID.X ;  /* 0x0000000000517919 */ /* 0x000e6e0000002100 */
[----:B------:R-:W2:Y:S01]  /*0020*/  LDC.64 R98, c[0x0][0x210] ;  /* 0x00008400ff627b82 */ /* 0x000ea20000000a00 */
[----:B------:R-:W-:Y:S01]  /*0030*/  ULDC.64 UR16, c[0x0][0x208] ;  /* 0x0000820000107ab9 */ /* 0x000fe20000000a00 */
[----:B0-----:R-:W-:Y:S01]  /*0040*/  VIADD R1, R1, 0xffffffa8 ;  /* 0xffffffa801017836 */ /* 0x001fe20000000000 */
[----:B-1----:R-:W-:-:S02]  /*0050*/  SHF.R.U32.HI R35, RZ, 0x5, R81 ;  /* 0x00000005ff237819 */ /* 0x002fc40000011651 */
[----:B------:R-:W-:Y:S02]  /*0060*/  LOP3.LUT R248, R81, 0x60, RZ, 0xc0, !PT ;  /* 0x0000006051f87812 */ /* 0x000fe400078ec0ff */
[----:B------:R-:W-:Y:S02]  /*0070*/  SGXT.U32 R35, R35, 0x2 ;  /* 0x000000022323781a */ /* 0x000fe40000000000 */
[C---:B--2---:R-:W-:Y:S01]  /*0080*/  LEA R2, P0, R248.reuse, R98, 0x3 ;  /* 0x00000062f8027211 */ /* 0x044fe200078018ff */
[----:B------:R-:W-:Y:S01]  /*0090*/  IMAD.SHL.U32 R164, R248, 0x4, RZ ;  /* 0x00000004f8a47824 */ /* 0x000fe200078e00ff */
[C---:B------:R-:W-:Y:S02]  /*00a0*/  LOP3.LUT R161, R35.reuse, 0x8, RZ, 0xfc, !PT ;  /* 0x0000000823a17812 */ /* 0x040fe400078efcff */
[----:B------:R-:W-:Y:S02]  /*00b0*/  LOP3.LUT R163, R35, 0x4, RZ, 0xfc, !PT ;  /* 0x0000000423a37812 */ /* 0x000fe400078efcff */
[----:B------:R-:W-:-:S02]  /*00c0*/  SHF.L.U32 R8, R161, 0x7, RZ ;  /* 0x00000007a1087819 */ /* 0x000fc400000006ff */
[-C--:B------:R-:W-:Y:S01]  /*00d0*/  LEA R6, P1, R161, R98.reuse, 0x8 ;  /* 0x00000062a1067211 */ /* 0x080fe200078240ff */
[----:B------:R-:W-:Y:S01]  /*00e0*/  IMAD.SHL.U32 R0, R163, 0x80, RZ ;  /* 0x00000080a3007824 */ /* 0x000fe200078e00ff */
[----:B------:R-:W-:Y:S02]  /*00f0*/  LOP3.LUT R81, R81, 0x1f, RZ, 0xc0, !PT ;  /* 0x0000001f51517812 */ /* 0x000fe400078ec0ff */
[-C--:B------:R-:W-:Y:S02]  /*0100*/  LEA.HI.X R7, R8, R99.reuse, RZ, 0x1, P1 ;  /* 0x0000006308077211 */ /* 0x080fe400008f0cff */
[----:B------:R-:W-:Y:S02]  /*0110*/  LEA.HI.X R3, R164, R99, RZ, 0x1, P0 ;  /* 0x00000063a4037211 */ /* 0x000fe400000f0cff */
[----:B------:R-:W-:Y:S01]  /*0120*/  LEA R4, P0, R163, R98, 0x8 ;  /* 0x00000062a3047211 */ /* 0x000fe200078040ff */
[----:B------:R-:W-:Y:S01]  /*0130*/  IMAD.WIDE.U32 R6, R81, 0x2, R6 ;  /* 0x0000000251067825 */ /* 0x000fe200078e0006 */
[----:B------:R-:W-:-:S02]  /*0140*/  LOP3.LUT R159, R35, 0xc, RZ, 0xfc, !PT ;  /* 0x0000000c239f7812 */ /* 0x000fc400078efcff */
[-C--:B------:R-:W-:Y:S01]  /*0150*/  LEA.HI.X R5, R0, R99.reuse, RZ, 0x1, P0 ;  /* 0x0000006300057211 */ /* 0x080fe200000f0cff */
[----:B------:R-:W-:Y:S01]  /*0160*/  IMAD.WIDE.U32 R2, R81, 0x2, R2 ;  /* 0x0000000251027825 */ /* 0x000fe200078e0002 */
[----:B------:R-:W2:Y:S01]  /*0170*/  LDG.E.U16 R170, desc[UR16][R6.64] ;  /* 0x0000001006aa7981 */ /* 0x000ea2000c1e1500 */
[C---:B------:R-:W-:Y:S02]  /*0180*/  LEA R64, P0, R159.reuse, R98, 0x8 ;  /* 0x000000629f407211 */ /* 0x040fe400078040ff */
[----:B------:R-:W-:Y:S01]  /*0190*/  IMAD.SHL.U32 R0, R159, 0x80, RZ ;  /* 0x000000809f007824 */ /* 0x000fe200078e00ff */
[----:B------:R-:W3:Y:S04]  /*01a0*/  LDG.E.U16 R172, desc[UR16][R6.64+0x40] ;  /* 0x0000401006ac7981 */ /* 0x000ee8000c1e1500 */
[----:B------:R-:W-:Y:S01]  /*01b0*/  LEA.HI.X R65, R0, R99, RZ, 0x1, P0 ;  /* 0x0000006300417211 */ /* 0x000fe200000f0cff */
[C---:B------:R-:W-:Y:S01]  /*01c0*/  IMAD.WIDE.U32 R4, R81.reuse, 0x2, R4 ;  /* 0x0000000251047825 */ /* 0x040fe200078e0004 */
[----:B------:R-:W4:Y:S03]  /*01d0*/  LDG.E.U16 R180, desc[UR16][R6.64+0x80] ;  /* 0x0000801006b47981 */ /* 0x000f26000c1e1500 */
[----:B------:R-:W-:Y:S01]  /*01e0*/  IMAD.WIDE.U32 R64, R81, 0x2, R64 ;  /* 0x0000000251407825 */ /* 0x000fe200078e0040 */
[----:B------:R-:W5:Y:S04]  /*01f0*/  LDG.E.U16 R174, desc[UR16][R4.64+0x40] ;  /* 0x0000401004ae7981 */ /* 0x000f68000c1e1500 */
[----:B------:R-:W3:Y:S04]  /*0200*/  LDG.E.U16 R176, desc[UR16][R4.64+0xc0] ;  /* 0x0000c01004b07981 */ /* 0x000ee8000c1e1500 */
[----:B------:R-:W4:Y:S04]  /*0210*/  LDG.E.U16 R184, desc[UR16][R6.64+0xc0] ;  /* 0x0000c01006b87981 */ /* 0x000f28000c1e1500 */
[----:B------:R-:W4:Y:S04]  /*0220*/  LDG.E.U16 R182, desc[UR16][R64.64] ;  /* 0x0000001040b67981 */ /* 0x000f28000c1e1500 */
[----:B------:R-:W4:Y:S04]  /*0230*/  LDG.E.U16 R178, desc[UR16][R64.64+0x80] ;  /* 0x0000801040b27981 */ /* 0x000f28000c1e1500 */
[----:B------:R-:W4:Y:S04]  /*0240*/  LDG.E.U16 R154, desc[UR16][R2.64] ;  /* 0x00000010029a7981 */ /* 0x000f28000c1e1500 */
[----:B------:R-:W4:Y:S04]  /*0250*/  LDG.E.U16 R156, desc[UR16][R2.64+0x40] ;  /* 0x00004010029c7981 */ /* 0x000f28000c1e1500 */
[----:B------:R-:W4:Y:S04]  /*0260*/  LDG.E.U16 R158, desc[UR16][R2.64+0x80] ;  /* 0x00008010029e7981 */ /* 0x000f28000c1e1500 */
[----:B------:R0:W4:Y:S04]  /*0270*/  LDG.E.U16 R166, desc[UR16][R2.64+0xc0] ;  /* 0x0000c01002a67981 */ /* 0x000128000c1e1500 */
[----:B------:R-:W4:Y:S04]  /*0280*/  LDG.E.U16 R162, desc[UR16][R4.64] ;  /* 0x0000001004a27981 */ /* 0x000f28000c1e1500 */
[----:B------:R1:W4:Y:S04]  /*0290*/  LDG.E.U16 R160, desc[UR16][R4.64+0x80] ;  /* 0x0000801004a07981 */ /* 0x000328000c1e1500 */
[----:B------:R-:W4:Y:S01]  /*02a0*/  LDG.E.U16 R168, desc[UR16][R64.64+0x40] ;  /* 0x0000401040a87981 */ /* 0x000f22000c1e1500 */
[----:B------:R-:W-:-:S02]  /*02b0*/  LOP3.LUT R157, R35, 0x10, RZ, 0xfc, !PT ;  /* 0x00000010239d7812 */ /* 0x000fc400078efcff */
[C---:B------:R-:W-:Y:S02]  /*02c0*/  LOP3.LUT R155, R35.reuse, 0x14, RZ, 0xfc, !PT ;  /* 0x00000014239b7812 */ /* 0x040fe400078efcff */
[C---:B------:R-:W-:Y:S02]  /*02d0*/  LOP3.LUT R111, R35.reuse, 0x1c, RZ, 0xfc, !PT ;  /* 0x0000001c236f7812 */ /* 0x040fe400078efcff */
[C---:B------:R-:W-:Y:S02]  /*02e0*/  LOP3.LUT R107, R35.reuse, 0x20, RZ, 0xfc, !PT ;  /* 0x00000020236b7812 */ /* 0x040fe400078efcff */
[C---:B------:R-:W-:Y:S02]  /*02f0*/  LOP3.LUT R57, R35.reuse, 0x24, RZ, 0xfc, !PT ;  /* 0x0000002423397812 */ /* 0x040fe400078efcff */
[C---:B------:R-:W-:Y:S02]  /*0300*/  LOP3.LUT R115, R35.reuse, 0x18, RZ, 0xfc, !PT ;  /* 0x0000001823737812 */ /* 0x040fe400078efcff */
[----:B------:R-:W-:Y:S01]  /*0310*/  LOP3.LUT R83, R35, 0x28, RZ, 0xfc, !PT ;  /* 0x0000002823537812 */ /* 0x000fe200078efcff */
[----:B0-----:R-:W-:Y:S01]  /*0320*/  IMAD.SHL.U32 R2, R157, 0x80, RZ ;  /* 0x000000809d027824 */ /* 0x001fe200078e00ff */
[----:B------:R-:W-:Y:S01]  /*0330*/  LOP3.LUT R31, R35, 0x2c, RZ, 0xfc, !PT ;  /* 0x0000002c231f7812 */ /* 0x000fe200078efcff */
[----:B-1----:R-:W-:Y:S01]  /*0340*/  IMAD.SHL.U32 R4, R155, 0x80, RZ ;  /* 0x000000809b047824 */ /* 0x002fe200078e00ff */
[----:B------:R-:W-:Y:S01]  /*0350*/  LOP3.LUT R49, R35, 0x30, RZ, 0xfc, !PT ;  /* 0x0000003023317812 */ /* 0x000fe200078efcff */
[----:B------:R-:W-:Y:S01]  /*0360*/  IMAD.SHL.U32 R8, R111, 0x80, RZ ;  /* 0x000000806f087824 */ /* 0x000fe200078e00ff */
[----:B------:R-:W-:Y:S01]  /*0370*/  LOP3.LUT R25, R35, 0x34, RZ, 0xfc, !PT ;  /* 0x0000003423197812 */ /* 0x000fe200078efcff */
[----:B------:R-:W-:Y:S01]  /*0380*/  IMAD.SHL.U32 R10, R107, 0x80, RZ ;  /* 0x000000806b0a7824 */ /* 0x000fe200078e00ff */
[----:B------:R-:W-:Y:S01]  /*0390*/  LOP3.LUT R29, R35, 0x3c, RZ, 0xfc, !PT ;  /* 0x0000003c231d7812 */ /* 0x000fe200078efcff */
[----:B------:R-:W-:Y:S01]  /*03a0*/  IMAD.SHL.U32 R12, R57, 0x80, RZ ;  /* 0x00000080390c7824 */ /* 0x000fe200078e00ff */
[----:B------:R-:W-:-:S02]  /*03b0*/  LOP3.LUT R53, R35, 0x40, RZ, 0xfc, !PT ;  /* 0x0000004023357812 */ /* 0x000fc400078efcff */
[----:B------:R-:W-:Y:S02]  /*03c0*/  LOP3.LUT R55, R35, 0x44, RZ, 0xfc, !PT ;  /* 0x0000004423377812 */ /* 0x000fe400078efcff */
[----:B------:R-:W-:Y:S02]  /*03d0*/  SHF.L.U32 R6, R115, 0x7, RZ ;  /* 0x0000000773067819 */ /* 0x000fe400000006ff */
[----:B------:R-:W-:Y:S02]  /*03e0*/  SHF.L.U32 R14, R83, 0x7, RZ ;  /* 0x00000007530e7819 */ /* 0x000fe400000006ff */
[-C--:B------:R-:W-:Y:S02]  /*03f0*/  LEA R68, P1, R157, R98.reuse, 0x8 ;  /* 0x000000629d447211 */ /* 0x080fe400078240ff */
[-C--:B------:R-:W-:Y:S02]  /*0400*/  LEA R72, P0, R155, R98.reuse, 0x8 ;  /* 0x000000629b487211 */ /* 0x080fe400078040ff */
[----:B------:R-:W-:-:S02]  /*0410*/  LEA R78, P4, R115, R98, 0x8 ;  /* 0x00000062734e7211 */ /* 0x000fc400078840ff */
[-C--:B------:R-:W-:Y:S02]  /*0420*/  LEA R94, P6, R111, R98.reuse, 0x8 ;  /* 0x000000626f5e7211 */ /* 0x080fe400078c40ff */
[-C--:B------:R-:W-:Y:S02]  /*0430*/  LEA R96, P5, R107, R98.reuse, 0x8 ;  /* 0x000000626b607211 */ /* 0x080fe400078a40ff */
[-C--:B------:R-:W-:Y:S02]  /*0440*/  LEA R60, P3, R57, R98.reuse, 0x8 ;  /* 0x00000062393c7211 */ /* 0x080fe400078640ff */
[----:B------:R-:W-:Y:S02]  /*0450*/  LEA R62, P2, R83, R98, 0x8 ;  /* 0x00000062533e7211 */ /* 0x000fe400078440ff */
[----:B------:R-:W-:Y:S01]  /*0460*/  LOP3.LUT R47, R35, 0x38, RZ, 0xfc, !PT ;  /* 0x00000038232f7812 */ /* 0x000fe200078efcff */
[----:B------:R-:W-:Y:S01]  /*0470*/  IMAD.SHL.U32 R16, R31, 0x80, RZ ;  /* 0x000000801f107824 */ /* 0x000fe200078e00ff */
        /* <DEDUP_REMOVED lines=10> */
[----:B------:R-:W-:-:S02]  /*0520*/  LEA.HI.X R69, R2, R99, RZ, 0x1, P1 ;  /* 0x0000006302457211 */ /* 0x000fc400008f0cff */
[-C--:B------:R-:W-:Y:S02]  /*0530*/  LEA.HI.X R73, R4, R99.reuse, RZ, 0x1, P0 ;  /* 0x0000006304497211 */ /* 0x080fe400000f0cff */
[-C--:B------:R-:W-:Y:S02]  /*0540*/  LEA.HI.X R79, R6, R99.reuse, RZ, 0x1, P4 ;  /* 0x00000063064f7211 */ /* 0x080fe400020f0cff */
[-C--:B------:R-:W-:Y:S02]  /*0550*/  LEA.HI.X R95, R8, R99.reuse, RZ, 0x1, P6 ;  /* 0x00000063085f7211 */ /* 0x080fe400030f0cff */
[-C--:B------:R-:W-:Y:S02]  /*0560*/  LEA.HI.X R97, R10, R99.reuse, RZ, 0x1, P5 ;  /* 0x000000630a617211 */ /* 0x080fe400028f0cff */
[-C--:B------:R-:W-:Y:S02]  /*0570*/  LEA.HI.X R61, R12, R99.reuse, RZ, 0x1, P3 ;  /* 0x000000630c3d7211 */ /* 0x080fe400018f0cff */
[----:B------:R-:W-:-:S02]  /*0580*/  LEA.HI.X R63, R14, R99, RZ, 0x1, P2 ;  /* 0x000000630e3f7211 */ /* 0x000fc400010f0cff */
[----:B------:R-:W-:Y:S02]  /*0590*/  SHF.L.U32 R22, R47, 0x7, RZ ;  /* 0x000000072f167819 */ /* 0x000fe400000006ff */
[-C--:B------:R-:W-:Y:S02]  /*05a0*/  LEA R66, P1, R31, R98.reuse, 0x8 ;  /* 0x000000621f427211 */ /* 0x080fe400078240ff */
[-C--:B------:R-:W-:Y:S02]  /*05b0*/  LEA R70, P0, R49, R98.reuse, 0x8 ;  /* 0x0000006231467211 */ /* 0x080fe400078040ff */
[-C--:B------:R-:W-:Y:S02]  /*05c0*/  LEA R74, P4, R25, R98.reuse, 0x8 ;  /* 0x00000062194a7211 */ /* 0x080fe400078840ff */
[-C--:B------:R-:W-:Y:S02]  /*05d0*/  LEA R76, P6, R47, R98.reuse, 0x8 ;  /* 0x000000622f4c7211 */ /* 0x080fe400078c40ff */
[----:B------:R-:W-:-:S02]  /*05e0*/  LEA R92, P5, R29, R98, 0x8 ;  /* 0x000000621d5c7211 */ /* 0x000fc400078a40ff */
[-C--:B------:R-:W-:Y:S02]  /*05f0*/  LEA R90, P3, R53, R98.reuse, 0x8 ;  /* 0x00000062355a7211 */ /* 0x080fe400078640ff */
[----:B------:R-:W-:Y:S02]  /*0600*/  LEA R88, P2, R55, R98, 0x8 ;  /* 0x0000006237587211 */ /* 0x000fe400078440ff */
[C---:B------:R-:W-:Y:S02]  /*0610*/  LOP3.LUT R39, R35.reuse, 0x48, RZ, 0xfc, !PT ;  /* 0x0000004823277812 */ /* 0x040fe400078efcff */
        /* <DEDUP_REMOVED lines=10> */
[----:B------:R-:W-:-:S02]  /*06c0*/  LOP3.LUT R41, R35, 0x74, RZ, 0xfc, !PT ;  /* 0x0000007423297812 */ /* 0x000fc400078efcff */
[C---:B------:R-:W-:Y:S02]  /*06d0*/  LOP3.LUT R59, R35.reuse, 0x78, RZ, 0xfc, !PT ;  /* 0x00000078233b7812 */ /* 0x040fe400078efcff */
[----:B------:R-:W-:Y:S02]  /*06e0*/  LOP3.LUT R35, R35, 0x7c, RZ, 0xfc, !PT ;  /* 0x0000007c23237812 */ /* 0x000fe400078efcff */
[-C--:B------:R-:W-:Y:S02]  /*06f0*/  LEA.HI.X R67, R16, R99.reuse, RZ, 0x1, P1 ;  /* 0x0000006310437211 */ /* 0x080fe400008f0cff */
[-C--:B------:R-:W-:Y:S02]  /*0700*/  LEA.HI.X R71, R18, R99.reuse, RZ, 0x1, P0 ;  /* 0x0000006312477211 */ /* 0x080fe400000f0cff */
[-C--:B------:R-:W-:Y:S02]  /*0710*/  LEA.HI.X R75, R20, R99.reuse, RZ, 0x1, P4 ;  /* 0x00000063144b7211 */ /* 0x080fe400020f0cff */
[----:B------:R-:W-:-:S02]  /*0720*/  LEA.HI.X R77, R22, R99, RZ, 0x1, P6 ;  /* 0x00000063164d7211 */ /* 0x000fc400030f0cff */
[-C--:B------:R-:W-:Y:S02]  /*0730*/  LEA.HI.X R93, R24, R99.reuse, RZ, 0x1, P5 ;  /* 0x00000063185d7211 */ /* 0x080fe400028f0cff */
[-C--:B------:R-:W-:Y:S02]  /*0740*/  LEA.HI.X R91, R26, R99.reuse, RZ, 0x1, P3 ;  /* 0x000000631a5b7211 */ /* 0x080fe400018f0cff */
[----:B------:R-:W-:Y:S02]  /*0750*/  LEA.HI.X R89, R28, R99, RZ, 0x1, P2 ;  /* 0x000000631c597211 */ /* 0x000fe400010f0cff */
[----:B------:R-:W-:Y:S02]  /*0760*/  SHF.L.U32 R30, R39, 0x7, RZ ;  /* 0x00000007271e7819 */ /* 0x000fe400000006ff */
[----:B------:R-:W-:Y:S02]  /*0770*/  SHF.L.U32 R0, R23, 0x7, RZ ;  /* 0x0000000717007819 */ /* 0x000fe400000006ff */
[----:B------:R-:W-:-:S02]  /*0780*/  LEA R86, P1, R39, R98, 0x8 ;  /* 0x0000006227567211 */ /* 0x000fc400078240ff */
[-C--:B------:R-:W-:Y:S02]  /*0790*/  LEA R120, P0, R37, R98.reuse, 0x8 ;  /* 0x0000006225787211 */ /* 0x080fe400078040ff */
[-C--:B------:R-:W-:Y:S02]  /*07a0*/  LEA R122, P4, R85, R98.reuse, 0x8 ;  /* 0x00000062557a7211 */ /* 0x080fe400078840ff */
[-C--:B------:R-:W-:Y:S02]  /*07b0*/  LEA R124, P6, R51, R98.reuse, 0x8 ;  /* 0x00000062337c7211 */ /* 0x080fe400078c40ff */
[-C--:B------:R-:W-:Y:S02]  /*07c0*/  LEA R128, P5, R23, R98.reuse, 0x8 ;  /* 0x0000006217807211 */ /* 0x080fe400078a40ff */
[-C--:B------:R-:W-:Y:S02]  /*07d0*/  LEA R118, P3, R43, R98.reuse, 0x8 ;  /* 0x000000622b767211 */ /* 0x080fe400078640ff */
[----:B------:R-:W-:Y:S01]  /*07e0*/  LEA R16, P2, R19, R98, 0x8 ;  /* 0x0000006213107211 */ /* 0x000fe200078440ff */
[----:B------:R-:W-:Y:S01]  /*07f0*/  IMAD.SHL.U32 R42, R45, 0x80, RZ ;  /* 0x000000802d2a7824 */ /* 0x000fe200078e00ff */
[-C--:B------:R-:W-:Y:S01]  /*0800*/  LEA.HI.X R87, R30, R99.reuse, RZ, 0x1, P1 ;  /* 0x000000631e577211 */ /* 0x080fe200008f0cff */
[----:B------:R-:W-:Y:S01]  /*0810*/  IMAD.SHL.U32 R46, R21, 0x80, RZ ;  /* 0x00000080152e7824 */ /* 0x000fe200078e00ff */
[-C--:B------:R-:W-:Y:S01]  /*0820*/  LEA.HI.X R121, R32, R99.reuse, RZ, 0x1, P0 ;  /* 0x0000006320797211 */ /* 0x080fe200000f0cff */
[----:B------:R-:W-:Y:S01]  /*0830*/  IMAD.SHL.U32 R48, R27, 0x80, RZ ;  /* 0x000000801b307824 */ /* 0x000fe200078e00ff */
[-C--:B------:R-:W-:Y:S01]  /*0840*/  LEA.HI.X R123, R34, R99.reuse, RZ, 0x1, P4 ;  /* 0x00000063227b7211 */ /* 0x080fe200020f0cff */
[----:B------:R-:W-:Y:S01]  /*0850*/  IMAD.SHL.U32 R50, R41, 0x80, RZ ;  /* 0x0000008029327824 */ /* 0x000fe200078e00ff */
[-C--:B------:R-:W-:Y:S01]  /*0860*/  LEA.HI.X R125, R36, R99.reuse, RZ, 0x1, P6 ;  /* 0x00000063247d7211 */ /* 0x080fe200030f0cff */
[----:B------:R-:W-:Y:S01]  /*0870*/  IMAD.SHL.U32 R54, R35, 0x80, RZ ;  /* 0x0000008023367824 */ /* 0x000fe200078e00ff */
[----:B------:R-:W-:-:S02]  /*0880*/  LEA.HI.X R129, R0, R99, RZ, 0x1, P5 ;  /* 0x0000006300817211 */ /* 0x000fc400028f0cff */
[-C--:B------:R-:W-:Y:S01]  /*0890*/  LEA.HI.X R119, R38, R99.reuse, RZ, 0x1, P3 ;  /* 0x0000006326777211 */ /* 0x080fe200018f0cff */
[----:B------:R-:W-:Y:S01]  /*08a0*/  IMAD.WIDE.U32 R78, R81, 0x2, R78 ;  /* 0x00000002514e7825 */ /* 0x000fe200078e004e */
[----:B------:R-:W-:Y:S01]  /*08b0*/  LEA.HI.X R17, R40, R99, RZ, 0x1, P2 ;  /* 0x0000006328117211 */ /* 0x000fe200010f0cff */
[----:B------:R-:W4:Y:S01]  /*08c0*/  LDG.E.U16 R0, desc[UR16][R64.64+0xc0] ;  /* 0x0000c01040007981 */ /* 0x000f22000c1e1500 */
[----:B------:R-:W-:Y:S02]  /*08d0*/  SHF.L.U32 R44, R33, 0x7, RZ ;  /* 0x00000007212c7819 */ /* 0x000fe400000006ff */
[----:B------:R-:W-:Y:S01]  /*08e0*/  SHF.L.U32 R52, R59, 0x7, RZ ;  /* 0x000000073b347819 */ /* 0x000fe200000006ff */
[----:B------:R-:W-:Y:S01]  /*08f0*/  IMAD.WIDE.U32 R94, R81, 0x2, R94 ;  /* 0x00000002515e7825 */ /* 0x000fe200078e005e */
[-C--:B------:R-:W-:Y:S01]  /*0900*/  LEA R14, P1, R45, R98.reuse, 0x8 ;  /* 0x000000622d0e7211 */ /* 0x080fe200078240ff */
[----:B------:R-:W4:Y:S01]  /*0910*/  LDG.E.U16 R38, desc[UR16][R78.64] ;  /* 0x000000104e267981 */ /* 0x000f22000c1e1500 */
[----:B------:R-:W-:-:S02]  /*0920*/  LEA R12, P0, R33, R98, 0x8 ;  /* 0x00000062210c7211 */ /* 0x000fc400078040ff */
[-C--:B------:R-:W-:Y:S01]  /*0930*/  LEA R10, P4, R21, R98.reuse, 0x8 ;  /* 0x00000062150a7211 */ /* 0x080fe200078840ff */
[----:B------:R-:W4:Y:S01]  /*0940*/  LDG.E.U16 R40, desc[UR16][R78.64+0x40] ;  /* 0x000040104e287981 */ /* 0x000f22000c1e1500 */
[-C--:B------:R-:W-:Y:S02]  /*0950*/  LEA R8, P6, R27, R98.reuse, 0x8 ;  /* 0x000000621b087211 */ /* 0x080fe400078c40ff */
[-C--:B------:R-:W-:Y:S01]  /*0960*/  LEA R6, P5, R41, R98.reuse, 0x8 ;  /* 0x0000006229067211 */ /* 0x080fe200078a40ff */
[----:B------:R-:W-:Y:S01]  /*0970*/  IMAD.WIDE.U32 R68, R81, 0x2, R68 ;  /* 0x0000000251447825 */ /* 0x000fe200078e0044 */
[-C--:B------:R-:W-:Y:S01]  /*0980*/  LEA R4, P3, R59, R98.reuse, 0x8 ;  /* 0x000000623b047211 */ /* 0x080fe200078640ff */
[----:B------:R-:W4:Y:S01]  /*0990*/  LDG.E.U16 R18, desc[UR16][R94.64+0x40] ;  /* 0x000040105e127981 */ /* 0x000f22000c1e1500 */
[----:B------:R-:W-:Y:S02]  /*09a0*/  LEA R2, P2, R35, R98, 0x8 ;  /* 0x0000006223027211 */ /* 0x000fe400078440ff */
[-C--:B------:R-:W-:Y:S01]  /*09b0*/  LEA.HI.X R15, R42, R99.reuse, RZ, 0x1, P1 ;  /* 0x000000632a0f7211 */ /* 0x080fe200008f0cff */
[----:B------:R-:W-:Y:S01]  /*09c0*/  IMAD.WIDE.U32 R72, R81, 0x2, R72 ;  /* 0x0000000251487825 */ /* 0x000fe200078e0048 */
[-C--:B------:R-:W-:Y:S01]  /*09d0*/  LEA.HI.X R13, R44, R99.reuse, RZ, 0x1, P0 ;  /* 0x000000632c0d7211 */ /* 0x080fe200000f0cff */
[----:B------:R-:W4:Y:S01]  /*09e0*/  LDG.E.U16 R42, desc[UR16][R78.64+0x80] ;  /* 0x000080104e2a7981 */ /* 0x000f22000c1e1500 */
[----:B------:R-:W-:-:S02]  /*09f0*/  LEA.HI.X R11, R46, R99, RZ, 0x1, P4 ;  /* 0x000000632e0b7211 */ /* 0x000fc400020f0cff */
[-C--:B------:R-:W-:Y:S01]  /*0a00*/  LEA.HI.X R9, R48, R99.reuse, RZ, 0x1, P6 ;  /* 0x0000006330097211 */ /* 0x080fe200030f0cff */
[----:B------:R0:W4:Y:S01]  /*0a10*/  LDG.E.U16 R44, desc[UR16][R78.64+0xc0] ;  /* 0x0000c0104e2c7981 */ /* 0x000122000c1e1500 */
[-C--:B------:R-:W-:Y:S02]  /*0a20*/  LEA.HI.X R7, R50, R99.reuse, RZ, 0x1, P5 ;  /* 0x0000006332077211 */ /* 0x080fe400028f0cff */
[-C--:B------:R-:W-:Y:S01]  /*0a30*/  LEA.HI.X R5, R52, R99.reuse, RZ, 0x1, P3 ;  /* 0x0000006334057211 */ /* 0x080fe200018f0cff */
[----:B------:R-:W4:Y:S01]  /*0a40*/  LDG.E.U16 R46, desc[UR16][R94.64] ;  /* 0x000000105e2e7981 */ /* 0x000f22000c1e1500 */
[----:B------:R-:W-:Y:S01]  /*0a50*/  LEA.HI.X R3, R54, R99, RZ, 0x1, P2 ;  /* 0x0000006336037211 */ /* 0x000fe200010f0cff */
[C---:B------:R-:W-:Y:S02]  /*0a60*/  IMAD.WIDE.U32 R98, R81.reuse, 0x2, R60 ;  /* 0x0000000251627825 */ /* 0x040fe400078e003c */
[----:B------:R-:W4:Y:S02]  /*0a70*/  LDG.E.U16 R52, desc[UR16][R94.64+0x80] ;  /* 0x000080105e347981 */ /* 0x000f24000c1e1500 */
[----:B0-----:R-:W-:-:S02]  /*0a80*/  IMAD.WIDE.U32 R78, R81, 0x2, R62 ;  /* 0x00000002514e7825 */ /* 0x001fc400078e003e */
[----:B------:R0:W4:Y:S02]  /*0a90*/  LDG.E.U16 R54, desc[UR16][R94.64+0xc0] ;  /* 0x0000c0105e367981 */ /* 0x000124000c1e1500 */
[C---:B------:R-:W-:Y:S02]  /*0aa0*/  IMAD.WIDE.U32 R96, R81.reuse, 0x2, R96 ;  /* 0x0000000251607825 */ /* 0x040fe400078e0060 */
[----:B------:R-:W4:Y:S02]  /*0ab0*/  LDG.E.U16 R34, desc[UR16][R98.64] ;  /* 0x0000001062227981 */ /* 0x000f24000c1e1500 */
[C---:B------:R-:W-:Y:S02]  /*0ac0*/  IMAD.WIDE.U32 R100, R81.reuse, 0x2, R70 ;  /* 0x0000000251647825 */ /* 0x040fe400078e0046 */
[----:B------:R-:W4:Y:S02]  /*0ad0*/  LDG.E.U16 R62, desc[UR16][R98.64+0x40] ;  /* 0x00004010623e7981 */ /* 0x000f24000c1e1500 */
[----:B0-----:R-:W-:-:S02]  /*0ae0*/  IMAD.WIDE.U32 R94, R81, 0x2, R66 ;  /* 0x00000002515e7825 */ /* 0x001fc400078e0042 */
[----:B------:R-:W4:Y:S02]  /*0af0*/  LDG.E.U16 R63, desc[UR16][R98.64+0x80] ;  /* 0x00008010623f7981 */ /* 0x000f24000c1e1500 */
[C---:B------:R-:W-:Y:S02]  /*0b00*/  IMAD.WIDE.U32 R102, R81.reuse, 0x2, R76 ;  /* 0x0000000251667825 */ /* 0x040fe400078e004c */
[----:B------:R0:W4:Y:S02]  /*0b10*/  LDG.E.U16 R64, desc[UR16][R98.64+0xc0] ;  /* 0x0000c01062407981 */ /* 0x000124000c1e1500 */
[C---:B------:R-:W-:Y:S02]  /*0b20*/  IMAD.WIDE.U32 R104, R81.reuse, 0x2, R92 ;  /* 0x0000000251687825 */ /* 0x040fe400078e005c */
[----:B------:R-:W4:Y:S02]  /*0b30*/  LDG.E.U16 R20, desc[UR16][R68.64] ;  /* 0x0000001044147981 */ /* 0x000f24000c1e1500 */
[----:B------:R-:W-:-:S02]  /*0b40*/  IMAD.WIDE.U32 R116, R81, 0x2, R86 ;  /* 0x0000000251747825 */ /* 0x000fc400078e0056 */
[----:B------:R-:W4:Y:S02]  /*0b50*/  LDG.E.U16 R22, desc[UR16][R68.64+0x40] ;  /* 0x0000401044167981 */ /* 0x000f24000c1e1500 */
[C---:B0-----:R-:W-:Y:S02]  /*0b60*/  IMAD.WIDE.U32 R98, R81.reuse, 0x2, R74 ;  /* 0x0000000251627825 */ /* 0x041fe400078e004a */
[----:B------:R-:W4:Y:S02]  /*0b70*/  LDG.E.U16 R24, desc[UR16][R68.64+0x80] ;  /* 0x0000801044187981 */ /* 0x000f24000c1e1500 */
[C---:B------:R-:W-:Y:S02]  /*0b80*/  IMAD.WIDE.U32 R120, R81.reuse, 0x2, R120 ;  /* 0x0000000251787825 */ /* 0x040fe400078e0078 */
[----:B------:R-:W4:Y:S02]  /*0b90*/  LDG.E.U16 R26, desc[UR16][R68.64+0xc0] ;  /* 0x0000c010441a7981 */ /* 0x000f24000c1e1500 */
[----:B------:R-:W-:-:S02]  /*0ba0*/  IMAD.WIDE.U32 R128, R81, 0x2, R128 ;  /* 0x0000000251807825 */ /* 0x000fc400078e0080 */
[----:B------:R-:W4:Y:S02]  /*0bb0*/  LDG.E.U16 R28, desc[UR16][R72.64] ;  /* 0x00000010481c7981 */ /* 0x000f24000c1e1500 */
[C---:B------:R-:W-:Y:S02]  /*0bc0*/  IMAD.WIDE.U32 R14, R81.reuse, 0x2, R14 ;  /* 0x00000002510e7825 */ /* 0x040fe400078e000e */
[----:B------:R-:W4:Y:S02]  /*0bd0*/  LDG.E.U16 R30, desc[UR16][R72.64+0x40] ;  /* 0x00004010481e7981 */ /* 0x000f24000c1e1500 */
[C---:B------:R-:W-:Y:S02]  /*0be0*/  IMAD.WIDE.U32 R8, R81.reuse, 0x2, R8 ;  /* 0x0000000251087825 */ /* 0x040fe400078e0008 */
[----:B------:R-:W4:Y:S04]  /*0bf0*/  LDG.E.U16 R32, desc[UR16][R72.64+0x80] ;  /* 0x0000801048207981 */ /* 0x000f28000c1e1500 */
[----:B------:R-:W4:Y:S01]  /*0c00*/  LDG.E.U16 R36, desc[UR16][R72.64+0xc0] ;  /* 0x0000c01048247981 */ /* 0x000f22000c1e1500 */
[----:B------:R-:W-:-:S03]  /*0c10*/  IMAD.WIDE.U32 R132, R81, 0x2, R118 ;  /* 0x0000000251847825 */ /* 0x000fc600078e0076 */
[----:B------:R-:W4:Y:S04]  /*0c20*/  LDG.E.U16 R56, desc[UR16][R96.64] ;  /* 0x0000001060387981 */ /* 0x000f28000c1e1500 */
        /* <DEDUP_REMOVED lines=46> */
[----:B------:R0:W4:Y:S01]  /*0f10*/  LDG.E.U16 R14, desc[UR16][R8.64+0x80] ;  /* 0x00008010080e7981 */ /* 0x000122000c1e1500 */
[C---:B------:R-:W-:Y:S01]  /*0f20*/  IMAD.WIDE.U32 R108, R81.reuse, 0x2, R90 ;  /* 0x00000002516c7825 */ /* 0x040fe200078e005a */
[----:B------:R-:W1:Y:S01]  /*0f30*/  S2UR UR4, SR_CgaCtaId ;  /* 0x00000000000479c3 */ /* 0x000e620000008800 */
[----:B------:R-:W-:Y:S01]  /*0f40*/  UMOV UR8, 0x400 ;  /* 0x0000040000087882 */ /* 0x000fe20000000000 */
[----:B------:R-:W4:Y:S01]  /*0f50*/  LDG.E.U16 R121, desc[UR16][R132.64] ;  /* 0x0000001084797981 */ /* 0x000f22000c1e1500 */
[----:B------:R-:W-:-:S03]  /*0f60*/  IMAD.WIDE.U32 R112, R81, 0x2, R88 ;  /* 0x0000000251707825 */ /* 0x000fc600078e0058 */
[----:B------:R-:W4:Y:S01]  /*0f70*/  LDG.E.U16 R91, desc[UR16][R108.64] ;  /* 0x000000106c5b7981 */ /* 0x000f22000c1e1500 */
[----:B0-----:R-:W0:Y:S01]  /*0f80*/  S2R R8, SR_TID.X ;  /* 0x0000000000087919 */ /* 0x001e220000002100 */
[C---:B------:R-:W-:Y:S02]  /*0f90*/  IMAD.WIDE.U32 R122, R81.reuse, 0x2, R122 ;  /* 0x00000002517a7825 */ /* 0x040fe400078e007a */
[----:B------:R-:W4:Y:S02]  /*0fa0*/  LDG.E.U16 R90, desc[UR16][R108.64+0x40] ;  /* 0x000040106c5a7981 */ /* 0x000f24000c1e1500 */
[C---:B------:R-:W-:Y:S02]  /*0fb0*/  IMAD.WIDE.U32 R124, R81.reuse, 0x2, R124 ;  /* 0x00000002517c7825 */ /* 0x040fe400078e007c */
[----:B------:R-:W4:Y:S02]  /*0fc0*/  LDG.E.U16 R89, desc[UR16][R108.64+0x80] ;  /* 0x000080106c597981 */ /* 0x000f24000c1e1500 */
[----:B------:R-:W-:-:S02]  /*0fd0*/  IMAD.WIDE.U32 R136, R81, 0x2, R16 ;  /* 0x0000000251887825 */ /* 0x000fc400078e0010 */
[----:B------:R-:W4:Y:S02]  /*0fe0*/  LDG.E.U16 R88, desc[UR16][R108.64+0xc0] ;  /* 0x0000c0106c587981 */ /* 0x000f24000c1e1500 */
[C---:B------:R-:W-:Y:S02]  /*0ff0*/  IMAD.WIDE.U32 R10, R81.reuse, 0x2, R10 ;  /* 0x00000002510a7825 */ /* 0x040fe400078e000a */
        /* <DEDUP_REMOVED lines=20> */
[----:B------:R-:W-:-:S04]  /*1140*/  IMAD.WIDE.U32 R6, R81, 0x2, R6 ;  /* 0x0000000251067825 */ /* 0x000fc800078e0006 */
[C---:B------:R-:W-:Y:S01]  /*1150*/  IMAD.WIDE.U32 R4, R81.reuse, 0x2, R4 ;  /* 0x0000000251047825 */ /* 0x040fe200078e0004 */
[----:B------:R-:W4:Y:S03]  /*1160*/  LDG.E.U16 R143, desc[UR16][R6.64] ;  /* 0x00000010068f7981 */ /* 0x000f26000c1e1500 */
[C---:B--2---:R-:W-:Y:S01]  /*1170*/  IMAD.WIDE.U32 R10, R81.reuse, 0x2, R2 ;  /* 0x00000002510a7825 */ /* 0x044fe200078e0002 */
[----:B------:R-:W2:Y:S01]  /*1180*/  LDG.E.U16 R142, desc[UR16][R6.64+0x40] ;  /* 0x00004010068e7981 */ /* 0x000ea2000c1e1500 */
[----:B------:R-:W5:Y:S03]  /*1190*/  LDC.64 R2, c[0x0][0x218] ;  /* 0x00008600ff027b82 */ /* 0x000f660000000a00 */
[----:B------:R-:W2:Y:S01]  /*11a0*/  LDG.E.U16 R141, desc[UR16][R6.64+0x80] ;  /* 0x00008010068d7981 */ /* 0x000ea2000c1e1500 */
[----:B------:R-:W-:-:S03]  /*11b0*/  IMAD.WIDE.U32 R12, R81, 0x2, R12 ;  /* 0x00000002510c7825 */ /* 0x000fc600078e000c */
[----:B------:R0:W2:Y:S01]  /*11c0*/  LDG.E.U16 R144, desc[UR16][R6.64+0xc0] ;  /* 0x0000c01006907981 */ /* 0x0000a2000c1e1500 */
[----:B-1----:R-:W-:Y:S01]  /*11d0*/  ULEA UR8, UR4, UR8, 0x18 ;  /* 0x0000000804087291 */ /* 0x002fe2000f8ec03f */
[----:B------:R-:W-:Y:S02]  /*11e0*/  SHF.R.U32.HI R153, RZ, 0x1, R248 ;  /* 0x00000001ff997819 */ /* 0x000fe400000116f8 */
[----:B------:R-:W2:Y:S04]  /*11f0*/  LDG.E.U16 R17, desc[UR16][R132.64+0x40] ;  /* 0x0000401084117981 */ /* 0x000ea8000c1e1500 */
[----:B------:R-:W2:Y:S01]  /*1200*/  LDG.E.U16 R16, desc[UR16][R132.64+0x80] ;  /* 0x0000801084107981 */ /* 0x000ea2000c1e1500 */
[----:B0-----:R-:W-:-:S03]  /*1210*/  LOP3.LUT R7, R8, 0x1f, RZ, 0xc0, !PT ;  /* 0x0000001f08077812 */ /* 0x001fc600078ec0ff */
[----:B------:R-:W2:Y:S02]  /*1220*/  LDG.E.U16 R122, desc[UR16][R132.64+0xc0] ;  /* 0x0000c010847a7981 */ /* 0x000ea4000c1e1500 */
[----:B------:R-:W-:Y:S02]  /*1230*/  IMAD R164, R7, 0x2, R164 ;  /* 0x0000000207a47824 */ /* 0x000fe400078e02a4 */
[----:B------:R-:W2:Y:S04]  /*1240*/  LDG.E.U16 R147, desc[UR16][R4.64] ;  /* 0x0000001004937981 */ /* 0x000ea8000c1e1500 */
[----:B------:R-:W2:Y:S04]  /*1250*/  LDG.E.U16 R146, desc[UR16][R4.64+0x40] ;  /* 0x0000401004927981 */ /* 0x000ea8000c1e1500 */
[----:B------:R-:W2:Y:S04]  /*1260*/  LDG.E.U16 R145, desc[UR16][R4.64+0x80] ;  /* 0x0000801004917981 */ /* 0x000ea8000c1e1500 */
[----:B------:R0:W2:Y:S04]  /*1270*/  LDG.E.U16 R151, desc[UR16][R4.64+0xc0] ;  /* 0x0000c01004977981 */ /* 0x0000a8000c1e1500 */
[----:B------:R-:W2:Y:S04]  /*1280*/  LDG.E.U16 R133, desc[UR16][R12.64] ;  /* 0x000000100c857981 */ /* 0x000ea8000c1e1500 */
[----:B------:R-:W2:Y:S01]  /*1290*/  LDG.E.U16 R132, desc[UR16][R12.64+0x40] ;  /* 0x000040100c847981 */ /* 0x000ea2000c1e1500 */
[----:B0-----:R-:W-:-:S03]  /*12a0*/  IMAD.SHL.U32 R4, R248, 0x8, RZ ;  /* 0x00000008f8047824 */ /* 0x001fc600078e00ff */
[----:B------:R-:W2:Y:S04]  /*12b0*/  LDG.E.U16 R131, desc[UR16][R12.64+0x80] ;  /* 0x000080100c837981 */ /* 0x000ea8000c1e1500 */
[----:B------:R5:W2:Y:S01]  /*12c0*/  LDG.E.U16 R134, desc[UR16][R12.64+0xc0] ;  /* 0x0000c0100c867981 */ /* 0x000aa2000c1e1500 */
[----:B------:R-:W-:-:S03]  /*12d0*/  LOP3.LUT R153, R164, R153, RZ, 0x3c, !PT ;  /* 0x00000099a4997212 */ /* 0x000fc600078e3cff */
[----:B------:R-:W2:Y:S04]  /*12e0*/  LDG.E.U16 R150, desc[UR16][R10.64] ;  /* 0x000000100a967981 */ /* 0x000ea8000c1e1500 */
[----:B------:R-:W2:Y:S01]  /*12f0*/  LDG.E.U16 R149, desc[UR16][R10.64+0x40] ;  /* 0x000040100a957981 */ /* 0x000ea2000c1e1500 */
[----:B-----5:R-:W-:-:S03]  /*1300*/  LEA R12, P0, R248, R2, 0x4 ;  /* 0x00000002f80c7211 */ /* 0x020fc600078020ff */
[----:B------:R-:W5:Y:S01]  /*1310*/  LDG.E.U16 R148, desc[UR16][R10.64+0x80] ;  /* 0x000080100a947981 */ /* 0x000f62000c1e1500 */
[----:B------:R-:W-:-:S03]  /*1320*/  LEA.HI.X R13, R4, R3, RZ, 0x1, P0 ;  /* 0x00000003040d7211 */ /* 0x000fc600000f0cff */
[----:B------:R0:W5:Y:S01]  /*1330*/  LDG.E.U16 R152, desc[UR16][R10.64+0xc0] ;  /* 0x0000c0100a987981 */ /* 0x000162000c1e1500 */
[----:B------:R-:W-:Y:S01]  /*1340*/  SHF.L.U32 R4, R163, 0x8, RZ ;  /* 0x00000008a3047819 */ /* 0x000fe200000006ff */
[C---:B------:R-:W-:Y:S02]  /*1350*/  IMAD.SHL.U32 R6, R161.reuse, 0x100, RZ ;  /* 0x00000100a1067824 */ /* 0x040fe400078e00ff */
[----:B------:R1:W-:Y:S01]  /*1360*/  STS.U16 [R153+UR8+0x10400], R170 ;  /* 0x010400aa99007988 */ /* 0x0003e20008000408 */
[-C--:B------:R-:W-:Y:S02]  /*1370*/  LEA R8, P1, R161, R2.reuse, 0x9 ;  /* 0x00000002a1087211 */ /* 0x080fe400078248ff */
[----:B0-----:R-:W-:-:S04]  /*1380*/  LEA R10, P0, R163, R2, 0x9 ;  /* 0x00000002a30a7211 */ /* 0x001fc800078048ff */
[-C--:B------:R-:W-:Y:S01]  /*1390*/  LEA.HI.X R11, R4, R3.reuse, RZ, 0x1, P0 ;  /* 0x00000003040b7211 */ /* 0x080fe200000f0cff */
[C---:B-1----:R-:W-:Y:S01]  /*13a0*/  IMAD.SHL.U32 R170, R159.reuse, 0x100, RZ ;  /* 0x000001009faa7824 */ /* 0x042fe200078e00ff */
[-C--:B------:R-:W-:Y:S01]  /*13b0*/  LEA R4, P0, R159, R2.reuse, 0x9 ;  /* 0x000000029f047211 */ /* 0x080fe200078048ff */
[C---:B------:R-:W-:Y:S01]  /*13c0*/  IMAD.SHL.U32 R186, R157.reuse, 0x100, RZ ;  /* 0x000001009dba7824 */ /* 0x040fe200078e00ff */
[-C--:B------:R-:W-:Y:S02]  /*13d0*/  LEA.HI.X R9, R6, R3.reuse, RZ, 0x1, P1 ;  /* 0x0000000306097211 */ /* 0x080fe400008f0cff */
[----:B------:R-:W-:Y:S02]  /*13e0*/  LEA.HI.X R5, R170, R3, RZ, 0x1, P0 ;  /* 0x00000003aa057211 */ /* 0x000fe400000f0cff */
[----:B------:R-:W-:Y:S01]  /*13f0*/  LEA R6, P1, R157, R2, 0x9 ;  /* 0x000000029d067211 */ /* 0x000fe200078248ff */
[----:B------:R-:W-:-:S03]  /*1400*/  IMAD.WIDE.U32 R10, R81, 0x2, R10 ;  /* 0x00000002510a7825 */ /* 0x000fc600078e000a */
[----:B------:R-:W-:Y:S01]  /*1410*/  LEA.HI.X R7, R186, R3, RZ, 0x1, P1 ;  /* 0x00000003ba077211 */ /* 0x000fe200008f0cff */
[C---:B------:R-:W-:Y:S01]  /*1420*/  IMAD.WIDE.U32 R12, R81.reuse, 0x2, R12 ;  /* 0x00000002510c7825 */ /* 0x040fe200078e000c */
[----:B------:R-:W-:Y:S03]  /*1430*/  STS.U16 [R153+UR8+0x10200], R174 ;  /* 0x010200ae99007988 */ /* 0x000fe60008000408 */
[C---:B------:R-:W-:Y:S01]  /*1440*/  IMAD.WIDE.U32 R4, R81.reuse, 0x2, R4 ;  /* 0x0000000251047825 */ /* 0x040fe200078e0004 */
[----:B---3--:R-:W-:Y:S04]  /*1450*/  STS.U16 [R153+UR8+0x14200], R176 ;  /* 0x014200b099007988 */ /* 0x008fe80008000408 */
[----:B------:R-:W-:Y:S01]  /*1460*/  STS.U16 [R153+UR8+0x10440], R172 ;  /* 0x010440ac99007988 */ /* 0x000fe20008000408 */
[----:B------:R-:W-:-:S03]  /*1470*/  IMAD.WIDE.U32 R8, R81, 0x2, R8 ;  /* 0x0000000251087825 */ /* 0x000fc600078e0008 */
[----:B----4-:R-:W-:Y:S01]  /*1480*/  STS.U16 [R153+UR8+0x14400], R180 ;  /* 0x014400b499007988 */ /* 0x010fe20008000408 */
[----:B------:R-:W-:-:S03]  /*1490*/  IMAD.SHL.U32 R234, R115, 0x100, RZ ;  /* 0x0000010073ea7824 */ /* 0x000fc600078e00ff */
[----:B------:R-:W-:Y:S04]  /*14a0*/  STS.U16 [R153+UR8+0x14440], R184 ;  /* 0x014440b899007988 */ /* 0x000fe80008000408 */
[----:B------:R0:W-:Y:S04]  /*14b0*/  STS.U16 [R153+UR8+0x10640], R182 ;  /* 0x010640b699007988 */ /* 0x0001e80008000408 */
[----:B------:R1:W-:Y:S04]  /*14c0*/  STS.U16 [R153+UR8+0x14640], R178 ;  /* 0x014640b299007988 */ /* 0x0003e80008000408 */
[----:B------:R3:W-:Y:S04]  /*14d0*/  STS.U16 [R153+UR8+0x10000], R154 ;  /* 0x0100009a99007988 */ /* 0x0007e80008000408 */
[----:B------:R-:W-:Y:S04]  /*14e0*/  STS.U16 [R153+UR8+0x10040], R156 ;  /* 0x0100409c99007988 */ /* 0x000fe80008000408 */
[----:B------:R-:W-:Y:S04]  /*14f0*/  STS.U16 [R153+UR8+0x14000], R158 ;  /* 0x0140009e99007988 */ /* 0x000fe80008000408 */
[----:B------:R4:W-:Y:S04]  /*1500*/  STS.U16 [R153+UR8+0x14040], R166 ;  /* 0x014040a699007988 */ /* 0x0009e80008000408 */
[----:B------:R4:W-:Y:S04]  /*1510*/  STS.U16 [R153+UR8+0x10240], R162 ;  /* 0x010240a299007988 */ /* 0x0009e80008000408 */
[----:B------:R4:W-:Y:S04]  /*1520*/  STS.U16 [R153+UR8+0x14240], R160 ;  /* 0x014240a099007988 */ /* 0x0009e80008000408 */
[----:B------:R4:W-:Y:S04]  /*1530*/  STS.U16 [R153+UR8+0x10600], R168 ;  /* 0x010600a899007988 */ /* 0x0009e80008000408 */
[----:B0-----:R-:W5:Y:S04]  /*1540*/  LDG.E.U16 R182, desc[UR16][R10.64] ;  /* 0x000000100ab67981 */ /* 0x001f68000c1e1500 */
[----:B------:R-:W5:Y:S04]  /*1550*/  LDG.E.U16 R180, desc[UR16][R10.64+0x40] ;  /* 0x000040100ab47981 */ /* 0x000f68000c1e1500 */
[----:B-1----:R-:W5:Y:S04]  /*1560*/  LDG.E.U16 R178, desc[UR16][R10.64+0x80] ;  /* 0x000080100ab27981 */ /* 0x002f68000c1e1500 */
[----:B------:R-:W5:Y:S04]  /*1570*/  LDG.E.U16 R176, desc[UR16][R10.64+0xc0] ;  /* 0x0000c0100ab07981 */ /* 0x000f68000c1e1500 */
[----:B------:R-:W5:Y:S04]  /*1580*/  LDG.E.U16 R174, desc[UR16][R10.64+0x100] ;  /* 0x000100100aae7981 */ /* 0x000f68000c1e1500 */
[----:B------:R-:W5:Y:S04]  /*1590*/  LDG.E.U16 R172, desc[UR16][R10.64+0x140] ;  /* 0x000140100aac7981 */ /* 0x000f68000c1e1500 */
[----:B------:R-:W5:Y:S04]  /*15a0*/  LDG.E.U16 R170, desc[UR16][R10.64+0x180] ;  /* 0x000180100aaa7981 */ /* 0x000f68000c1e1500 */
[----:B------:R0:W5:Y:S04]  /*15b0*/  LDG.E.U16 R184, desc[UR16][R10.64+0x1c0] ;  /* 0x0001c0100ab87981 */ /* 0x000168000c1e1500 */
[----:B---3--:R-:W3:Y:S04]  /*15c0*/  LDG.E.U16 R154, desc[UR16][R12.64] ;  /* 0x000000100c9a7981 */ /* 0x008ee8000c1e1500 */
[----:B----4-:R-:W4:Y:S01]  /*15d0*/  LDG.E.U16 R166, desc[UR16][R12.64+0x40] ;  /* 0x000040100ca67981 */ /* 0x010f22000c1e1500 */
[----:B0-----:R-:W-:Y:S01]  /*15e0*/  IMAD.WIDE.U32 R10, R81, 0x2, R6 ;  /* 0x00000002510a7825 */ /* 0x001fe200078e0006 */
[----:B------:R-:W-:-:S02]  /*15f0*/  LEA R6, P0, R155, R2, 0x9 ;  /* 0x000000029b067211 */ /* 0x000fc400078048ff */
[----:B------:R-:W4:Y:S04]  /*1600*/  LDG.E.U16 R164, desc[UR16][R12.64+0x80] ;  /* 0x000080100ca47981 */ /* 0x000f28000c1e1500 */
[----:B------:R-:W4:Y:S04]  /*1610*/  LDG.E.U16 R162, desc[UR16][R12.64+0xc0] ;  /* 0x0000c0100ca27981 */ /* 0x000f28000c1e1500 */
[----:B------:R-:W4:Y:S04]  /*1620*/  LDG.E.U16 R160, desc[UR16][R12.64+0x100] ;  /* 0x000100100ca07981 */ /* 0x000f28000c1e1500 */
[----:B------:R-:W4:Y:S04]  /*1630*/  LDG.E.U16 R158, desc[UR16][R12.64+0x140] ;  /* 0x000140100c9e7981 */ /* 0x000f28000c1e1500 */
[----:B------:R-:W4:Y:S04]  /*1640*/  LDG.E.U16 R156, desc[UR16][R12.64+0x180] ;  /* 0x000180100c9c7981 */ /* 0x000f28000c1e1500 */
[----:B------:R0:W4:Y:S04]  /*1650*/  LDG.E.U16 R168, desc[UR16][R12.64+0x1c0] ;  /* 0x0001c0100ca87981 */ /* 0x000128000c1e1500 */
[----:B------:R-:W4:Y:S04]  /*1660*/  LDG.E.U16 R214, desc[UR16][R4.64] ;  /* 0x0000001004d67981 */ /* 0x000f28000c1e1500 */
[----:B------:R-:W4:Y:S01]  /*1670*/  LDG.E.U16 R212, desc[UR16][R4.64+0x40] ;  /* 0x0000401004d47981 */ /* 0x000f22000c1e1500 */
[----:B0-----:R-:W-:-:S03]  /*1680*/  SHF.L.U32 R12, R155, 0x8, RZ ;  /* 0x000000089b0c7819 */ /* 0x001fc600000006ff */
[----:B------:R-:W4:Y:S04]  /*1690*/  LDG.E.U16 R210, desc[UR16][R4.64+0x80] ;  /* 0x0000801004d27981 */ /* 0x000f28000c1e1500 */
[----:B------:R-:W4:Y:S04]  /*16a0*/  LDG.E.U16 R208, desc[UR16][R4.64+0xc0] ;  /* 0x0000c01004d07981 */ /* 0x000f28000c1e1500 */
[----:B------:R-:W4:Y:S04]  /*16b0*/  LDG.E.U16 R206, desc[UR16][R4.64+0x100] ;  /* 0x0001001004ce7981 */ /* 0x000f28000c1e1500 */
[----:B------:R-:W4:Y:S04]  /*16c0*/  LDG.E.U16 R204, desc[UR16][R4.64+0x140] ;  /* 0x0001401004cc7981 */ /* 0x000f28000c1e1500 */
[----:B------:R-:W4:Y:S04]  /*16d0*/  LDG.E.U16 R202, desc[UR16][R4.64+0x180] ;  /* 0x0001801004ca7981 */ /* 0x000f28000c1e1500 */
[----:B------:R0:W4:Y:S01]  /*16e0*/  LDG.E.U16 R216, desc[UR16][R4.64+0x1c0] ;  /* 0x0001c01004d87981 */ /* 0x000122000c1e1500 */
[----:B------:R-:W-:Y:S01]  /*16f0*/  LEA.HI.X R7, R12, R3, RZ, 0x1, P0 ;  /* 0x000000030c077211 */ /* 0x000fe200000f0cff */
[----:B------:R-:W-:-:S02]  /*1700*/  IMAD.SHL.U32 R236, R111, 0x100, RZ ;  /* 0x000001006fec7824 */ /* 0x000fc400078e00ff */
[----:B------:R-:W4:Y:S01]  /*1710*/  LDG.E.U16 R198, desc[UR16][R8.64] ;  /* 0x0000001008c67981 */ /* 0x000f22000c1e1500 */
[----:B------:R-:W-:-:S03]  /*1720*/  IMAD.SHL.U32 R250, R107, 0x100, RZ ;  /* 0x000001006bfa7824 */ /* 0x000fc600078e00ff */
[----:B------:R-:W4:Y:S01]  /*1730*/  LDG.E.U16 R196, desc[UR16][R8.64+0x40] ;  /* 0x0000401008c47981 */ /* 0x000f22000c1e1500 */
[----:B0-----:R-:W-:-:S03]  /*1740*/  LEA R4, P1, R115, R2, 0x9 ;  /* 0x0000000273047211 */ /* 0x001fc600078248ff */
[----:B------:R-:W4:Y:S01]  /*1750*/  LDG.E.U16 R194, desc[UR16][R8.64+0x80] ;  /* 0x0000801008c27981 */ /* 0x000f22000c1e1500 */
[----:B------:R-:W-:-:S03]  /*1760*/  LEA.HI.X R5, R234, R3, RZ, 0x1, P1 ;  /* 0x00000003ea057211 */ /* 0x000fc600008f0cff */
[----:B------:R-:W4:Y:S01]  /*1770*/  LDG.E.U16 R192, desc[UR16][R8.64+0xc0] ;  /* 0x0000c01008c07981 */ /* 0x000f22000c1e1500 */
[----:B------:R-:W-:-:S03]  /*1780*/  LEA R12, P1, R107, R2, 0x9 ;  /* 0x000000026b0c7211 */ /* 0x000fc600078248ff */
[----:B------:R-:W4:Y:S04]  /*1790*/  LDG.E.U16 R190, desc[UR16][R8.64+0x100] ;  /* 0x0001001008be7981 */ /* 0x000f28000c1e1500 */
[----:B------:R-:W4:Y:S04]  /*17a0*/  LDG.E.U16 R188, desc[UR16][R8.64+0x140] ;  /* 0x0001401008bc7981 */ /* 0x000f28000c1e1500 */
[----:B------:R-:W4:Y:S04]  /*17b0*/  LDG.E.U16 R186, desc[UR16][R8.64+0x180] ;  /* 0x0001801008ba7981 */ /* 0x000f28000c1e1500 */
[----:B------:R0:W4:Y:S01]  /*17c0*/  LDG.E.U16 R200, desc[UR16][R8.64+0x1c0] ;  /* 0x0001c01008c87981 */ /* 0x000122000c1e1500 */
[----:B------:R-:W-:Y:S01]  /*17d0*/  LEA.HI.X R13, R250, R3, RZ, 0x1, P1 ;  /* 0x00000003fa0d7211 */ /* 0x000fe200008f0cff */
[----:B------:R-:W-:-:S02]  /*17e0*/  IMAD.WIDE.U32 R6, R81, 0x2, R6 ;  /* 0x0000000251067825 */ /* 0x000fc400078e0006 */
[----:B------:R-:W4:Y:S04]  /*17f0*/  LDG.E.U16 R230, desc[UR16][R10.64] ;  /* 0x000000100ae67981 */ /* 0x000f28000c1e1500 */
[----:B------:R-:W4:Y:S01]  /*1800*/  LDG.E.U16 R228, desc[UR16][R10.64+0x40] ;  /* 0x000040100ae47981 */ /* 0x000f22000c1e1500 */
[----:B0-----:R-:W-:Y:S01]  /*1810*/  LEA R8, P0, R111, R2, 0x9 ;  /* 0x000000026f087211 */ /* 0x001fe200078048ff */
[C---:B------:R-:W-:Y:S02]  /*1820*/  IMAD.WIDE.U32 R4, R81.reuse, 0x2, R4 ;  /* 0x0000000251047825 */ /* 0x040fe400078e0004 */
[----:B------:R-:W4:Y:S01]  /*1830*/  LDG.E.U16 R226, desc[UR16][R10.64+0x80] ;  /* 0x000080100ae27981 */ /* 0x000f22000c1e1500 */
[----:B------:R-:W-:Y:S01]  /*1840*/  LEA.HI.X R9, R236, R3, RZ, 0x1, P0 ;  /* 0x00000003ec097211 */ /* 0x000fe200000f0cff */
[----:B------:R-:W-:-:S02]  /*1850*/  IMAD.WIDE.U32 R12, R81, 0x2, R12 ;  /* 0x00000002510c7825 */ /* 0x000fc400078e000c */
[----:B------:R-:W4:Y:S02]  /*1860*/  LDG.E.U16 R224, desc[UR16][R10.64+0xc0] ;  /* 0x0000c0100ae07981 */ /* 0x000f24000c1e1500 */
[----:B------:R-:W-:Y:S02]  /*1870*/  IMAD.WIDE.U32 R8, R81, 0x2, R8 ;  /* 0x0000000251087825 */ /* 0x000fe400078e0008 */
        /* <DEDUP_REMOVED lines=36> */
[----:B0-----:R-:W-:-:S03]  /*1ac0*/  LEA R8, P6, R57, R2, 0x9 ;  /* 0x0000000239087211 */ /* 0x001fc600078c48ff */
[----:B------:R0:W-:Y:S04]  /*1ad0*/  STS.U16 [R153+UR8+0x14840], R26 ;  /* 0x0148401a99007988 */ /* 0x0001e80008000408 */
[----:B------:R2:W-:Y:S01]  /*1ae0*/  STS.U16 [R153+UR8+0x10e00], R18 ;  /* 0x010e001299007988 */ /* 0x0005e20008000408 */
[----:B-1----:R-:W-:-:S03]  /*1af0*/  LEA R12, P0, R83, R2, 0x9 ;  /* 0x00000002530c7211 */ /* 0x002fc600078048ff */
[----:B------:R1:W-:Y:S01]  /*1b00*/  STS.U16 [R153+UR8+0x14600], R0 ;  /* 0x0146000099007988 */ /* 0x0003e20008000408 */
[----:B0-----:R-:W-:-:S03]  /*1b10*/  IMAD.SHL.U32 R26, R49, 0x100, RZ ;  /* 0x00000100311a7824 */ /* 0x001fc600078e00ff */
[----:B--2---:R0:W-:Y:S01]  /*1b20*/  STS.U16 [R153+UR8+0x16e40], R16 ;  /* 0x016e401099007988 */ /* 0x0041e20008000408 */
[----:B------:R-:W-:-:S03]  /*1b30*/  IMAD.SHL.U32 R18, R83, 0x100, RZ ;  /* 0x0000010053127824 */ /* 0x000fc600078e00ff */
[----:B------:R2:W-:Y:S01]  /*1b40*/  STS.U16 [R153+UR8+0x10800], R20 ;  /* 0x0108001499007988 */ /* 0x0005e20008000408 */
[----:B-1----:R-:W-:-:S03]  /*1b50*/  SHF.L.U32 R0, R57, 0x8, RZ ;  /* 0x0000000839007819 */ /* 0x002fc600000006ff */
[----:B------:R1:W-:Y:S01]  /*1b60*/  STS.U16 [R153+UR8+0x14800], R24 ;  /* 0x0148001899007988 */ /* 0x0003e20008000408 */
[----:B0-----:R-:W-:-:S03]  /*1b70*/  LEA R16, P2, R49, R2, 0x9 ;  /* 0x0000000231107211 */ /* 0x001fc600078448ff */
[----:B------:R0:W-:Y:S01]  /*1b80*/  STS.U16 [R153+UR8+0x14a40], R32 ;  /* 0x014a402099007988 */ /* 0x0001e20008000408 */
[----:B--2---:R-:W-:-:S03]  /*1b90*/  IMAD.SHL.U32 R20, R31, 0x100, RZ ;  /* 0x000001001f147824 */ /* 0x004fc600078e00ff */
[----:B------:R2:W-:Y:S01]  /*1ba0*/  STS.U16 [R153+UR8+0x10c40], R40 ;  /* 0x010c402899007988 */ /* 0x0005e20008000408 */
[----:B-1----:R-:W-:-:S03]  /*1bb0*/  LEA R24, P3, R25, R2, 0x9 ;  /* 0x0000000219187211 */ /* 0x002fc600078648ff */
[----:B------:R1:W-:Y:S01]  /*1bc0*/  STS.U16 [R153+UR8+0x17800], R14 ;  /* 0x0178000e99007988 */ /* 0x0003e20008000408 */
[----:B0-----:R-:W-:-:S03]  /*1bd0*/  SHF.L.U32 R32, R25, 0x8, RZ ;  /* 0x0000000819207819 */ /* 0x001fc600000006ff */
[----:B------:R0:W-:Y:S01]  /*1be0*/  STS.U16 [R153+UR8+0x10a00], R30 ;  /* 0x010a001e99007988 */ /* 0x0001e20008000408 */
[----:B--2---:R-:W-:-:S03]  /*1bf0*/  IMAD.SHL.U32 R40, R29, 0x100, RZ ;  /* 0x000001001d287824 */ /* 0x004fc600078e00ff */
[----:B------:R2:W-:Y:S01]  /*1c00*/  STS.U16 [R153+UR8+0x11240], R34 ;  /* 0x0112402299007988 */ /* 0x0005e20008000408 */
[----:B-1----:R-:W-:-:S03]  /*1c10*/  LEA R14, P1, R31, R2, 0x9 ;  /* 0x000000021f0e7211 */ /* 0x002fc600078248ff */
[----:B------:R1:W-:Y:S01]  /*1c20*/  STS.U16 [R153+UR8+0x10a40], R28 ;  /* 0x010a401c99007988 */ /* 0x0003e20008000408 */
[-C--:B------:R-:W-:Y:S02]  /*1c30*/  LEA.HI.X R9, R0, R3.reuse, RZ, 0x1, P6 ;  /* 0x0000000300097211 */ /* 0x080fe400030f0cff */
[-C--:B0-----:R-:W-:Y:S01]  /*1c40*/  LEA R30, P5, R29, R2.reuse, 0x9 ;  /* 0x000000021d1e7211 */ /* 0x081fe200078a48ff */
[----:B------:R0:W-:Y:S01]  /*1c50*/  STS.U16 [R153+UR8+0x14c00], R42 ;  /* 0x014c002a99007988 */ /* 0x0001e20008000408 */
[----:B------:R-:W-:Y:S01]  /*1c60*/  LEA.HI.X R13, R18, R3, RZ, 0x1, P0 ;  /* 0x00000003120d7211 */ /* 0x000fe200000f0cff */
[C---:B--2---:R-:W-:Y:S02]  /*1c70*/  IMAD.SHL.U32 R34, R47.reuse, 0x100, RZ ;  /* 0x000001002f227824 */ /* 0x044fe400078e00ff */
[----:B------:R2:W-:Y:S01]  /*1c80*/  STS.U16 [R153+UR8+0x11840], R48 ;  /* 0x0118403099007988 */ /* 0x0005e20008000408 */
[----:B-1----:R-:W-:-:S03]  /*1c90*/  LEA R28, P4, R47, R2, 0x9 ;  /* 0x000000022f1c7211 */ /* 0x002fc600078848ff */
[----:B------:R1:W-:Y:S01]  /*1ca0*/  STS.U16 [R153+UR8+0x12e00], R17 ;  /* 0x012e001199007988 */ /* 0x0003e20008000408 */
[----:B0-----:R-:W-:-:S03]  /*1cb0*/  IMAD.SHL.U32 R42, R53, 0x100, RZ ;  /* 0x00000100352a7824 */ /* 0x001fc600078e00ff */
[----:B------:R0:W-:Y:S01]  /*1cc0*/  STS.U16 [R153+UR8+0x10840], R22 ;  /* 0x0108401699007988 */ /* 0x0001e20008000408 */
[----:B--2---:R-:W-:-:S03]  /*1cd0*/  IMAD.SHL.U32 R48, R37, 0x100, RZ ;  /* 0x0000010025307824 */ /* 0x004fc600078e00ff */
[----:B------:R2:W-:Y:S01]  /*1ce0*/  STS.U16 [R153+UR8+0x14a00], R36 ;  /* 0x014a002499007988 */ /* 0x0005e20008000408 */
[----:B-1----:R-:W-:-:S03]  /*1cf0*/  LEA.HI.X R17, R26, R3, RZ, 0x1, P2 ;  /* 0x000000031a117211 */ /* 0x002fc600010f0cff */
[----:B------:R1:W-:Y:S01]  /*1d00*/  STS.U16 [R153+UR8+0x10c00], R38 ;  /* 0x010c002699007988 */ /* 0x0003e20008000408 */
[----:B------:R-:W-:Y:S02]  /*1d10*/  LEA.HI.X R25, R32, R3, RZ, 0x1, P3 ;  /* 0x0000000320197211 */ /* 0x000fe400018f0cff */
[-C--:B0-----:R-:W-:Y:S01]  /*1d20*/  LEA R22, P6, R53, R2.reuse, 0x9 ;  /* 0x0000000235167211 */ /* 0x081fe200078c48ff */
[----:B------:R0:W-:Y:S01]  /*1d30*/  STS.U16 [R153+UR8+0x14c40], R44 ;  /* 0x014c402c99007988 */ /* 0x0001e20008000408 */
[----:B--2---:R-:W-:-:S03]  /*1d40*/  LEA R36, P0, R55, R2, 0x9 ;  /* 0x0000000237247211 */ /* 0x004fc600078048ff */
[----:B------:R2:W-:Y:S01]  /*1d50*/  STS.U16 [R153+UR8+0x10e40], R46 ;  /* 0x010e402e99007988 */ /* 0x0005e20008000408 */
[----:B-1----:R-:W-:-:S03]  /*1d60*/  LEA R38, P2, R37, R2, 0x9 ;  /* 0x0000000225267211 */ /* 0x002fc600078448ff */
[----:B------:R1:W-:Y:S01]  /*1d70*/  STS.U16 [R153+UR8+0x15400], R50 ;  /* 0x0154003299007988 */ /* 0x0003e20008000408 */
[----:B0-----:R-:W-:-:S03]  /*1d80*/  SHF.L.U32 R44, R55, 0x8, RZ ;  /* 0x00000008372c7819 */ /* 0x001fc600000006ff */
[----:B------:R0:W-:Y:S01]  /*1d90*/  STS.U16 [R153+UR8+0x13840], R15 ;  /* 0x0138400f99007988 */ /* 0x0001e20008000408 */
[-C--:B------:R-:W-:Y:S01]  /*1da0*/  LEA R32, P3, R85, R2.reuse, 0x9 ;  /* 0x0000000255207211 */ /* 0x080fe200078648ff */
[----:B--2---:R-:W-:Y:S01]  /*1db0*/  IMAD.SHL.U32 R46, R39, 0x100, RZ ;  /* 0x00000100272e7824 */ /* 0x004fe200078e00ff */
[-C--:B------:R-:W-:Y:S01]  /*1dc0*/  LEA.HI.X R31, R40, R3.reuse, RZ, 0x1, P5 ;  /* 0x00000003281f7211 */ /* 0x080fe200028f0cff */
[----:B------:R2:W-:Y:S01]  /*1dd0*/  STS.U16 [R153+UR8+0x14e00], R54 ;  /* 0x014e003699007988 */ /* 0x0005e20008000408 */
[----:B-1----:R-:W-:Y:S01]  /*1de0*/  IMAD.SHL.U32 R50, R85, 0x100, RZ ;  /* 0x0000010055327824 */ /* 0x002fe200078e00ff */
[-C--:B------:R-:W-:Y:S02]  /*1df0*/  LEA.HI.X R29, R34, R3.reuse, RZ, 0x1, P4 ;  /* 0x00000003221d7211 */ /* 0x080fe400020f0cff */
[----:B------:R1:W-:Y:S01]  /*1e00*/  STS.U16 [R153+UR8+0x14e40], R52 ;  /* 0x014e403499007988 */ /* 0x0003e20008000408 */
[----:B0-----:R-:W-:Y:S02]  /*1e10*/  LEA.HI.X R15, R20, R3, RZ, 0x1, P1 ;  /* 0x00000003140f7211 */ /* 0x001fe400008f0cff */
[-C--:B------:R-:W-:Y:S01]  /*1e20*/  LEA R18, P1, R39, R2.reuse, 0x9 ;  /* 0x0000000227127211 */ /* 0x080fe200078248ff */
[----:B------:R0:W-:Y:S01]  /*1e30*/  STS.U16 [R153+UR8+0x11040], R58 ;  /* 0x0110403a99007988 */ /* 0x0001e20008000408 */
[C---:B--2---:R-:W-:Y:S01]  /*1e40*/  IMAD.SHL.U32 R54, R23.reuse, 0x100, RZ ;  /* 0x0000010017367824 */ /* 0x044fe200078e00ff */
[----:B------:R-:W-:-:S02]  /*1e50*/  LEA R26, P5, R23, R2, 0x9 ;  /* 0x00000002171a7211 */ /* 0x000fc400078a48ff */
[----:B------:R2:W-:Y:S01]  /*1e60*/  STS.U16 [R153+UR8+0x11200], R62 ;  /* 0x0112003e99007988 */ /* 0x0005e20008000408 */
[C---:B-1----:R-:W-:Y:S02]  /*1e70*/  SHF.L.U32 R52, R51.reuse, 0x8, RZ ;  /* 0x0000000833347819 */ /* 0x042fe400000006ff */
[-C--:B------:R-:W-:Y:S02]  /*1e80*/  LEA R20, P4, R51, R2.reuse, 0x9 ;  /* 0x0000000233147211 */ /* 0x080fe400078848ff */
[-C--:B------:R-:W-:Y:S01]  /*1e90*/  LEA.HI.X R23, R42, R3.reuse, RZ, 0x1, P6 ;  /* 0x000000032a177211 */ /* 0x080fe200030f0cff */
[----:B0-----:R-:W-:Y:S01]  /*1ea0*/  IMAD.SHL.U32 R58, R19, 0x100, RZ ;  /* 0x00000100133a7824 */ /* 0x001fe200078e00ff */
[-C--:B------:R-:W-:Y:S02]  /*1eb0*/  LEA.HI.X R37, R44, R3.reuse, RZ, 0x1, P0 ;  /* 0x000000032c257211 */ /* 0x080fe400000f0cff */
[----:B------:R-:W-:Y:S01]  /*1ec0*/  LEA.HI.X R39, R48, R3, RZ, 0x1, P2 ;  /* 0x0000000330277211 */ /* 0x000fe200010f0cff */
[----:B--2---:R-:W-:Y:S01]  /*1ed0*/  IMAD.SHL.U32 R62, R33, 0x100, RZ ;  /* 0x00000100213e7824 */ /* 0x004fe200078e00ff */
[-C--:B------:R-:W-:Y:S01]  /*1ee0*/  LEA R42, P0, R19, R2.reuse, 0x9 ;  /* 0x00000002132a7211 */ /* 0x080fe200078048ff */
[----:B------:R0:W-:Y:S01]  /*1ef0*/  STS.U16 [R153+UR8+0x11000], R56 ;  /* 0x0110003899007988 */ /* 0x0001e20008000408 */
[----:B------:R-:W-:-:S02]  /*1f00*/  LEA R44, P2, R33, R2, 0x9 ;  /* 0x00000002212c7211 */ /* 0x000fc400078448ff */
[-C--:B------:R-:W-:Y:S01]  /*1f10*/  LEA.HI.X R19, R46, R3.reuse, RZ, 0x1, P1 ;  /* 0x000000032e137211 */ /* 0x080fe200008f0cff */
[----:B------:R1:W-:Y:S01]  /*1f20*/  STS.U16 [R153+UR8+0x15200], R64 ;  /* 0x0152004099007988 */ /* 0x0003e20008000408 */
[-C--:B------:R-:W-:Y:S02]  /*1f30*/  LEA.HI.X R33, R50, R3.reuse, RZ, 0x1, P3 ;  /* 0x0000000332217211 */ /* 0x080fe400018f0cff */
[-C--:B------:R-:W-:Y:S01]  /*1f40*/  LEA R46, P3, R21, R2.reuse, 0x9 ;  /* 0x00000002152e7211 */ /* 0x080fe200078648ff */
[----:B------:R2:W-:Y:S01]  /*1f50*/  STS.U16 [R153+UR8+0x11440], R66 ;  /* 0x0114404299007988 */ /* 0x0005e20008000408 */
[CC--:B------:R-:W-:Y:S01]  /*1f60*/  LEA R40, P6, R43.reuse, R2.reuse, 0x9 ;  /* 0x000000022b287211 */ /* 0x0c0fe200078c48ff */
[----:B0-----:R-:W-:Y:S02]  /*1f70*/  IMAD.SHL.U32 R56, R43, 0x100, RZ ;  /* 0x000001002b387824 */ /* 0x001fe400078e00ff */
[----:B-1----:R-:W-:Y:S01]  /*1f80*/  IMAD.SHL.U32 R64, R21, 0x100, RZ ;  /* 0x0000010015407824 */ /* 0x002fe200078e00ff */
[-C--:B------:R-:W-:Y:S01]  /*1f90*/  LEA.HI.X R21, R52, R3.reuse, RZ, 0x1, P4 ;  /* 0x0000000334157211 */ /* 0x080fe200020f0cff */
[----:B------:R0:W-:Y:S01]  /*1fa0*/  STS.U16 [R153+UR8+0x15440], R68 ;  /* 0x0154404499007988 */ /* 0x0001e20008000408 */
[CC--:B------:R-:W-:Y:S01]  /*1fb0*/  LEA R48, P4, R27.reuse, R2.reuse, 0x9 ;  /* 0x000000021b307211 */ /* 0x0c0fe200078848ff */
[----:B--2---:R-:W-:Y:S01]  /*1fc0*/  IMAD.SHL.U32 R66, R27, 0x100, RZ ;  /* 0x000001001b427824 */ /* 0x004fe200078e00ff */
[----:B------:R-:W-:Y:S01]  /*1fd0*/  LEA.HI.X R27, R54, R3, RZ, 0x1, P5 ;  /* 0x00000003361b7211 */ /* 0x000fe200028f0cff */
[----:B------:R1:W-:Y:S01]  /*1fe0*/  STS.U16 [R153+UR8+0x11600], R70 ;  /* 0x0116004699007988 */ /* 0x0003e20008000408 */
[-C--:B------:R-:W-:Y:S01]  /*1ff0*/  LEA R50, P5, R41, R2.reuse, 0x9 ;  /* 0x0000000229327211 */ /* 0x080fe200078a48ff */
[----:B------:R-:W-:Y:S01]  /*2000*/  IMAD.SHL.U32 R0, R35, 0x100, RZ ;  /* 0x0000010023007824 */ /* 0x000fe200078e00ff */
[----:B------:R-:W-:Y:S01]  /*2010*/  LEA R34, P1, R45, R2, 0x9 ;  /* 0x000000022d227211 */ /* 0x000fe200078248ff */
[----:B------:R2:W-:Y:S01]  /*2020*/  STS.U16 [R153+UR8+0x15000], R60 ;  /* 0x0150003c99007988 */ /* 0x0005e20008000408 */
[----:B0-----:R-:W-:-:S02]  /*2030*/  SHF.L.U32 R68, R41, 0x8, RZ ;  /* 0x0000000829447819 */ /* 0x001fc400000006ff */
[-C--:B------:R-:W-:Y:S01]  /*2040*/  LEA.HI.X R41, R56, R3.reuse, RZ, 0x1, P6 ;  /* 0x0000000338297211 */ /* 0x080fe200030f0cff */
[C---:B-1----:R-:W-:Y:S01]  /*2050*/  IMAD.SHL.U32 R70, R59.reuse, 0x100, RZ ;  /* 0x000001003b467824 */ /* 0x042fe200078e00ff */
[-C--:B------:R-:W-:Y:S01]  /*2060*/  LEA R52, P6, R59, R2.reuse, 0x9 ;  /* 0x000000023b347211 */ /* 0x080fe200078c48ff */
[----:B------:R-:W-:Y:S01]  /*2070*/  IMAD.WIDE.U32 R8, R81, 0x2, R8 ;  /* 0x0000000251087825 */ /* 0x000fe200078e0008 */
[----:B------:R-:W-:Y:S02]  /*2080*/  LEA.HI.X R43, R58, R3, RZ, 0x1, P0 ;  /* 0x000000033a2b7211 */ /* 0x000fe400000f0cff */
[----:B--2---:R-:W-:Y:S01]  /*2090*/  SHF.L.U32 R60, R45, 0x8, RZ ;  /* 0x000000082d3c7819 */ /* 0x004fe200000006ff */
[----:B------:R-:W-:Y:S01]  /*20a0*/  IMAD.WIDE.U32 R12, R81, 0x2, R12 ;  /* 0x00000002510c7825 */ /* 0x000fe200078e000c */
[----:B------:R-:W-:-:S03]  /*20b0*/  LEA R2, P0, R35, R2, 0x9 ;  /* 0x0000000223027211 */ /* 0x000fc600078048ff */
[C---:B------:R-:W-:Y:S01]  /*20c0*/  IMAD.WIDE.U32 R14, R81.reuse, 0x2, R14 ;  /* 0x00000002510e7825 */ /* 0x040fe200078e000e */
[-C--:B------:R-:W-:Y:S01]  /*20d0*/  LEA.HI.X R35, R60, R3.reuse, RZ, 0x1, P1 ;  /* 0x000000033c237211 */ /* 0x080fe200008f0cff */
[----:B------:R-:W-:Y:S01]  /*20e0*/  STS.U16 [R153+UR8+0x15040], R61 ;  /* 0x0150403d99007988 */ /* 0x000fe20008000408 */
[-C--:B------:R-:W-:Y:S01]  /*20f0*/  LEA.HI.X R45, R62, R3.reuse, RZ, 0x1, P2 ;  /* 0x000000033e2d7211 */ /* 0x080fe200010f0cff */
        /* <DEDUP_REMOVED lines=9> */
[----:B------:R-:W-:Y:S01]  /*2190*/  LEA.HI.X R3, R0, R3, RZ, 0x1, P0 ;  /* 0x0000000300037211 */ /* 0x000fe200000f0cff */
[----:B------:R-:W-:Y:S02]  /*21a0*/  STS.U16 [R153+UR8+0x11640], R69 ;  /* 0x0116404599007988 */ /* 0x000fe40008000408 */
[----:B------:R-:W-:-:S02]  /*21b0*/  IMAD.WIDE.U32 R30, R81, 0x2, R30 ;  /* 0x00000002511e7825 */ /* 0x000fc400078e001e */
[----:B------:R-:W-:Y:S02]  /*21c0*/  STS.U16 [R153+UR8+0x15640], R71 ;  /* 0x0156404799007988 */ /* 0x000fe40008000408 */
[C---:B------:R-:W-:Y:S02]  /*21d0*/  IMAD.WIDE.U32 R22, R81.reuse, 0x2, R22 ;  /* 0x0000000251167825 */ /* 0x040fe400078e0016 */
[----:B------:R-:W-:Y:S02]  /*21e0*/  STS.U16 [R153+UR8+0x15600], R72 ;  /* 0x0156004899007988 */ /* 0x000fe40008000408 */
[C---:B------:R-:W-:Y:S02]  /*21f0*/  IMAD.WIDE.U32 R36, R81.reuse, 0x2, R36 ;  /* 0x0000000251247825 */ /* 0x040fe400078e0024 */
        /* <DEDUP_REMOVED lines=8> */
[----:B------:R-:W-:Y:S04]  /*2280*/  STS.U16 [R153+UR8+0x11a00], R77 ;  /* 0x011a004d99007988 */ /* 0x000fe80008000408 */
[----:B------:R-:W-:Y:S01]  /*2290*/  STS.U16 [R153+UR8+0x15a40], R78 ;  /* 0x015a404e99007988 */ /* 0x000fe20008000408 */
[----:B------:R-:W-:-:S03]  /*22a0*/  IMAD.WIDE.U32 R26, R81, 0x2, R26 ;  /* 0x00000002511a7825 */ /* 0x000fc600078e001a */
[----:B------:R-:W-:Y:S01]  /*22b0*/  STS.U16 [R153+UR8+0x15a00], R79 ;  /* 0x015a004f99007988 */ /* 0x000fe20008000408 */
[----:B------:R-:W-:-:S03]  /*22c0*/  IMAD.WIDE.U32 R40, R81, 0x2, R40 ;  /* 0x0000000251287825 */ /* 0x000fc600078e0028 */
[----:B------:R-:W-:Y:S04]  /*22d0*/  STS.U16 [R153+UR8+0x11c00], R80 ;  /* 0x011c005099007988 */ /* 0x000fe80008000408 */
        /* <DEDUP_REMOVED lines=65> */
[----:B-----5:R-:W-:Y:S04]  /*26f0*/  STS.U16 [R153+UR8+0x17e40], R148 ;  /* 0x017e409499007988 */ /* 0x020fe80008000408 */
[----:B------:R-:W-:Y:S04]  /*2700*/  STS.U16 [R153+UR8+0x17e00], R152 ;  /* 0x017e009899007988 */ /* 0x000fe80008000408 */
[----:B---3--:R-:W-:Y:S04]  /*2710*/  STS.U16 [R153+UR8], R154 ;  /* 0x0000009a99007988 */ /* 0x008fe80008000408 */
[----:B----4-:R-:W-:Y:S04]  /*2720*/  STS.U16 [R153+UR8+0x40], R166 ;  /* 0x000040a699007988 */ /* 0x010fe80008000408 */
        /* <DEDUP_REMOVED lines=60> */
[----:B------:R0:W-:Y:S04]  /*2af0*/  STS.U16 [R153+UR8+0xce40], R6 ;  /* 0x00ce400699007988 */ /* 0x0001e80008000408 */
        /* <DEDUP_REMOVED lines=8> */
[----:B------:R-:W-:Y:S01]  /*2b80*/  STS.U16 [R153+UR8+0xd040], R181 ;  /* 0x00d040b599007988 */ /* 0x000fe20008000408 */
[----:B------:R-:W-:-:S03]  /*2b90*/  IMAD.WIDE.U32 R42, R81, 0x2, R42 ;  /* 0x00000002512a7825 */ /* 0x000fc600078e002a */
[----:B------:R-:W2:Y:S01]  /*2ba0*/  LDG.E.U16 R0, desc[UR16][R8.64] ;  /* 0x0000001008007981 */ /* 0x000ea2000c1e1500 */
[----:B------:R-:W-:-:S03]  /*2bb0*/  IMAD.WIDE.U32 R34, R81, 0x2, R34 ;  /* 0x0000000251227825 */ /* 0x000fc600078e0022 */
[----:B0-----:R-:W3:Y:S04]  /*2bc0*/  LDG.E.U16 R6, desc[UR16][R8.64+0x40] ;  /* 0x0000401008067981 */ /* 0x001ee8000c1e1500 */
[----:B------:R-:W4:Y:S04]  /*2bd0*/  LDG.E.U16 R10, desc[UR16][R8.64+0x80] ;  /* 0x00008010080a7981 */ /* 0x000f28000c1e1500 */
[----:B------:R-:W5:Y:S04]  /*2be0*/  LDG.E.U16 R54, desc[UR16][R8.64+0xc0] ;  /* 0x0000c01008367981 */ /* 0x000f68000c1e1500 */
[----:B------:R-:W5:Y:S04]  /*2bf0*/  LDG.E.U16 R56, desc[UR16][R8.64+0x100] ;  /* 0x0001001008387981 */ /* 0x000f68000c1e1500 */
[----:B------:R-:W5:Y:S04]  /*2c00*/  LDG.E.U16 R58, desc[UR16][R8.64+0x140] ;  /* 0x00014010083a7981 */ /* 0x000f68000c1e1500 */
[----:B------:R-:W5:Y:S04]  /*2c10*/  LDG.E.U16 R60, desc[UR16][R8.64+0x180] ;  /* 0x00018010083c7981 */ /* 0x000f68000c1e1500 */
[----:B------:R-:W5:Y:S01]  /*2c20*/  LDG.E.U16 R62, desc[UR16][R8.64+0x1c0] ;  /* 0x0001c010083e7981 */ /* 0x000f62000c1e1500 */
[----:B------:R-:W-:-:S03]  /*2c30*/  IMAD.WIDE.U32 R44, R81, 0x2, R44 ;  /* 0x00000002512c7825 */ /* 0x000fc600078e002c */
[----:B------:R-:W5:Y:S01]  /*2c40*/  LDG.E.U16 R64, desc[UR16][R12.64] ;  /* 0x000000100c407981 */ /* 0x000f62000c1e1500 */
[----:B------:R-:W-:-:S03]  /*2c50*/  IMAD.WIDE.U32 R46, R81, 0x2, R46 ;  /* 0x00000002512e7825 */ /* 0x000fc600078e002e */
[----:B-1----:R-:W5:Y:S04]  /*2c60*/  LDG.E.U16 R4, desc[UR16][R12.64+0x40] ;  /* 0x000040100c047981 */ /* 0x002f68000c1e1500 */
[----:B------:R-:W5:Y:S04]  /*2c70*/  LDG.E.U16 R66, desc[UR16][R12.64+0x80] ;  /* 0x000080100c427981 */ /* 0x000f68000c1e1500 */
        /* <DEDUP_REMOVED lines=177> */
[----:B--2---:R-:W-:Y:S04]  /*3790*/  STS.U16 [R153+UR8+0x1240], R0 ;  /* 0x0012400099007988 */ /* 0x004fe80008000408 */
[----:B---3--:R-:W-:Y:S04]  /*37a0*/  STS.U16 [R153+UR8+0x1200], R6 ;  /* 0x0012000699007988 */ /* 0x008fe80008000408 */
[----:B----4-:R-:W-:Y:S04]  /*37b0*/  STS.U16 [R153+UR8+0x5240], R10 ;  /* 0x0052400a99007988 */ /* 0x010fe80008000408 */
[----:B-----5:R-:W-:Y:S04]  /*37c0*/  STS.U16 [R153+UR8+0x5200], R54 ;  /* 0x0052003699007988 */ /* 0x020fe80008000408 */
        /* <DEDUP_REMOVED lines=179> */
[----:B------:R0:W-:Y:S01]  /*4300*/  STS.U16 [R153+UR8+0xfe00], R125 ;  /* 0x00fe007d99007988 */ /* 0x0001e20008000408 */
[----:B------:R-:W-:Y:S01]  /*4310*/  BAR.SYNC.DEFER_BLOCKING 0x0 ;  /* 0x0000000000007b1d */ /* 0x000fe20000010000 */
[----:B------:R-:W-:-:S02]  /*4320*/  USHF.R.U32.HI UR10, URZ, 0x4, UR8 ;  /* 0x000000043f0a7899 */ /* 0x000fc40008011608 */
[----:B------:R-:W-:Y:S02]  /*4330*/  UIADD3 UR4, UR8, 0x10000, URZ ;  /* 0x0001000008047890 */ /* 0x000fe4000fffe03f */
[----:B------:R-:W-:Y:S02]  /*4340*/  USGXT.U32 UR10, UR10, 0xe ;  /* 0x0000000e0a0a789a */ /* 0x000fe40008000000 */
[----:B------:R-:W-:Y:S02]  /*4350*/  USHF.R.U32.HI UR4, URZ, 0x4, UR4 ;  /* 0x000000043f047899 */ /* 0x000fe40008011604 */
[----:B------:R-:W-:Y:S02]  /*4360*/  ULOP3.LUT UR6, UR10, 0x4000000, URZ, 0xfc, !UPT ;  /* 0x040000000a067892 */ /* 0x000fe4000f8efc3f */
[----:B------:R-:W-:Y:S01]  /*4370*/  USGXT.U32 UR9, UR4, 0xe ;  /* 0x0000000e0409789a */ /* 0x000fe20008000000 */
[----:B------:R-:W-:Y:S01]  /*4380*/  UMOV UR7, 0x40000040 ;  /* 0x4000004000077882 */ /* 0x000fe20000000000 */
[----:B------:R-:W-:-:S05]  /*4390*/  UMOV UR5, 0x40000040 ;  /* 0x4000004000057882 */ /* 0x000fca0000000000 */
[----:B------:R-:W-:Y:S01]  /*43a0*/  UMOV UR4, UR9 ;  /* 0x0000000900047c82 */ /* 0x000fe20008000000 */
[----:B0-----:R-:W-:-:S06]  /*43b0*/  WARPGROUP.ARRIVE ;  /* 0x00000000000079c5 */ /* 0x001fcc0000000000 */
[----:B------:R-:W-:Y:S01]  /*43c0*/  HGMMA.64x256x16.F32.BF16 R24, gdesc[UR4].tnspB, RZ, !UPT, gsb0 ;  /* 0x43e00000041879f0 */ /* 0x000fe2000c0018ff */
[----:B------:R-:W-:Y:S02]  /*43d0*/  UIADD3 UR14, UP1, UR10, 0x4000080, URZ ;  /* 0x040000800a0e7890 */ /* 0x000fe4000ff3e03f */
[----:B------:R-:W-:Y:S01]  /*43e0*/  UIADD3 UR12, UP0, UR9, 0x2, URZ ;  /* 0x00000002090c7890 */ /* 0x000fe2000ff1e03f */
[----:B------:R-:W-:Y:S01]  /*43f0*/  UMOV UR4, URZ ;  /* 0x0000003f00047c82 */ /* 0x000fe20008000000 */
[----:B------:R-:W-:Y:S02]  /*4400*/  UMOV UR5, URZ ;  /* 0x0000003f00057c82 */ /* 0x000fe40008000000 */
[----:B------:R-:W-:Y:S02]  /*4410*/  UIADD3.X UR13, UR4, 0x40000040, URZ, UP0, !UPT ;  /* 0x40000040040d7890 */ /* 0x000fe400087fe43f */
[----:B------:R-:W-:Y:S02]  /*4420*/  UIADD3.X UR15, UR5, 0x40000040, URZ, UP1, !UPT ;  /* 0x40000040050f7890 */ /* 0x000fe40008ffe43f */
[----:B------:R-:W-:-:S02]  /*4430*/  UIADD3.64 UR32, UR12, 0x2, URZ ;  /* 0x000000020c207897 */ /* 0x000fc4000fffe03f */
[----:B------:R-:W-:Y:S01]  /*4440*/  UIADD3.64 UR34, UR14, 0x80, URZ ;  /* 0x000000800e227897 */ /* 0x000fe2000fffe03f */
[----:B------:R-:W-:Y:S02]  /*4450*/  WARPGROUP.DEPBAR.LE gsb0, 0x0 ;  /* 0x00008000000079c5 */ /* 0x000fe40000010000 */
[----:B------:R-:W-:-:S12]  /*4460*/  WARPGROUP.ARRIVE ;  /* 0x00000000000079c5 */ /* 0x000fd80000000000 */
[----:B------:R-:W-:Y:S01]  /*4470*/  HGMMA.64x256x16.F32.BF16 R24, gdesc[UR12].tnspB, R24, gsb0 ;  /* 0x43e000000c1879f0 */ /* 0x000fe20008001818 */
[----:B------:R-:W-:Y:S02]  /*4480*/  UIADD3.64 UR38, UR14, 0x100, URZ ;  /* 0x000001000e267897 */ /* 0x000fe4000fffe03f */
[----:B------:R-:W-:Y:S01]  /*4490*/  UIADD3.64 UR36, UR12, 0x4, URZ ;  /* 0x000000040c247897 */ /* 0x000fe2000fffe03f */
[----:B------:R-:W-:Y:S02]  /*44a0*/  WARPGROUP.DEPBAR.LE gsb0, 0x0 ;  /* 0x00008000000079c5 */ /* 0x000fe40000010000 */
[----:B------:R-:W-:-:S15]  /*44b0*/  WARPGROUP.ARRIVE ;  /* 0x00000000000079c5 */ /* 0x000fde0000000000 */
[----:B------:R-:W-:-:S07]  /*44c0*/  NOP ;  /* 0x0000000000007918 */ /* 0x000fce0000000000 */
        /* <DEDUP_REMOVED lines=26> */
[----:B------:R-:W-:Y:S02]  /*4670*/  WARPGROUP.DEPBAR.LE gsb0, 0x0 ;  /* 0x00008000000079c5 */ /* 0x000fe40000010000 */
[----:B------:R-:W-:-:S15]  /*4680*/  WARPGROUP.ARRIVE ;  /* 0x00000000000079c5 */ /* 0x000fde0000000000 */
[----:B------:R-:W-:-:S08]  /*4690*/  NOP ;  /* 0x0000000000007918 */ /* 0x000fd00000000000 */
[----:B------:R-:W-:Y:S03]  /*46a0*/  HGMMA.64x256x16.F32.BF16 R24, gdesc[UR20].tnspB, R24, gsb0 ;  /* 0x43e00000141879f0 */ /* 0x000fe60008001818 */
[----:B------:R-:W-:Y:S02]  /*46b0*/  WARPGROUP.DEPBAR.LE gsb0, 0x0 ;  /* 0x00008000000079c5 */ /* 0x000fe40000010000 */
[----:B------:R-:W-:Y:S04]  /*46c0*/  STL [R1+0x10], R28 ;  /* 0x0000101c01007387 */ /* 0x000fe80000100800 */
[----:B------:R-:W-:Y:S04]  /*46d0*/  STL [R1+0x18], R30 ;  /* 0x0000181e01007387 */ /* 0x000fe80000100800 */
[----:B------:R-:W-:Y:S04]  /*46e0*/  STL [R1+0x20], R32 ;  /* 0x0000202001007387 */ /* 0x000fe80000100800 */
[----:B------:R-:W-:Y:S01]  /*46f0*/  STL [R1+0x28], R34 ;  /* 0x0000282201007387 */ /* 0x000fe20000100800 */
[----:B------:R-:W-:-:S03]  /*4700*/  IMAD.MOV.U32 R4, RZ, RZ, R24 ;  /* 0x000000ffff047224 */ /* 0x000fc600078e0018 */
[----:B------:R-:W-:Y:S01]  /*4710*/  STL [R1+0x48], R44 ;  /* 0x0000482c01007387 */ /* 0x000fe20000100800 */
[----:B------:R-:W-:Y:S01]  /*4720*/  MOV R5, R26 ;  /* 0x0000001a00057202 */ /* 0x000fe20000000f00 */
[----:B------:R-:W-:Y:S02]  /*4730*/  IMAD.MOV.U32 R6, RZ, RZ, R40 ;  /* 0x000000ffff067224 */ /* 0x000fe400078e0028 */
[----:B------:R-:W-:Y:S01]  /*4740*/  STL [R1+0x4c], R46 ;  /* 0x00004c2e01007387 */ /* 0x000fe20000100800 */
[----:B------:R-:W-:Y:S01]  /*4750*/  IMAD.MOV.U32 R7, RZ, RZ, R42 ;  /* 0x000000ffff077224 */ /* 0x000fe200078e002a */
[----:B------:R-:W-:Y:S01]  /*4760*/  MOV R249, R50 ;  /* 0x0000003200f97202 */ /* 0x000fe20000000f00 */
[----:B------:R-:W-:Y:S01]  /*4770*/  IMAD.MOV.U32 R250, RZ, RZ, R48 ;  /* 0x000000fffffa7224 */ /* 0x000fe200078e0030 */
[----:B------:R-:W-:Y:S01]  /*4780*/  STL [R1+0x50], R120 ;  /* 0x0000507801007387 */ /* 0x000fe20000100800 */
[----:B------:R-:W-:Y:S01]  /*4790*/  IMAD.MOV.U32 R20, RZ, RZ, R36 ;  /* 0x000000ffff147224 */ /* 0x000fe200078e0024 */
[----:B------:R-:W-:Y:S01]  /*47a0*/  MOV R23, R54 ;  /* 0x0000003600177202 */ /* 0x000fe20000000f00 */
        /* <DEDUP_REMOVED lines=55> */
[----:B------:R0:W-:Y:S01]  /*4b20*/  STL [R1+0x54], R122 ;  /* 0x0000547a01007387 */ /* 0x0001e20000100800 */
[----:B------:R-:W-:-:S02]  /*4b30*/  IMAD.MOV.U32 R169, RZ, RZ, R73 ;  /* 0x000000ffffa97224 */ /* 0x000fc400078e0049 */
[----:B------:R-:W-:Y:S02]  /*4b40*/  IMAD.MOV.U32 R167, RZ, RZ, R61 ;  /* 0x000000ffffa77224 */ /* 0x000fe400078e003d */
[----:B------:R-:W-:Y:S02]  /*4b50*/  IMAD.MOV.U32 R166, RZ, RZ, R63 ;  /* 0x000000ffffa67224 */ /* 0x000fe400078e003f */
[----:B------:R-:W-:Y:S02]  /*4b60*/  IMAD.MOV.U32 R165, RZ, RZ, R77 ;  /* 0x000000ffffa57224 */ /* 0x000fe400078e004d */
[----:B------:R-:W-:Y:S02]  /*4b70*/  IMAD.MOV.U32 R156, RZ, RZ, R65 ;  /* 0x000000ffff9c7224 */ /* 0x000fe400078e0041 */
[----:B------:R-:W-:Y:S02]  /*4b80*/  IMAD.MOV.U32 R157, RZ, RZ, R67 ;  /* 0x000000ffff9d7224 */ /* 0x000fe400078e0043 */
        /* <DEDUP_REMOVED lines=51> */
[----:B0-----:R-:W-:-:S06]  /*4ec0*/  WARPGROUP.ARRIVE ;  /* 0x00000000000079c5 */ /* 0x001fcc0000000000 */
[----:B------:R-:W-:Y:S01]  /*4ed0*/  HGMMA.64x256x16.F32.BF16 R24, gdesc[UR4].tnspB, RZ, !UPT, gsb0 ;  /* 0x43e00000041879f0 */ /* 0x000fe2000c0018ff */
[----:B------:R-:W-:Y:S01]  /*4ee0*/  UIADD3.64 UR4, UR12, 0x200, URZ ;  /* 0x000002000c047897 */ /* 0x000fe2000fffe03f */
[----:B------:R-:W-:Y:S01]  /*4ef0*/  UMOV UR6, UR14 ;  /* 0x0000000e00067c82 */ /* 0x000fe20008000000 */
[----:B------:R-:W-:Y:S01]  /*4f00*/  UMOV UR7, UR15 ;  /* 0x0000000f00077c82 */ /* 0x000fe20008000000 */
[----:B------:R-:W-:Y:S01]  /*4f10*/  UIADD3.64 UR32, UR12, 0x202, URZ ;  /* 0x000002020c207897 */ /* 0x000fe2000fffe03f */
[----:B------:R-:W-:Y:S02]  /*4f20*/  WARPGROUP.DEPBAR.LE gsb0, 0x0 ;  /* 0x00008000000079c5 */ /* 0x000fe40000010000 */
[----:B------:R-:W-:-:S15]  /*4f30*/  WARPGROUP.ARRIVE ;  /* 0x00000000000079c5 */ /* 0x000fde0000000000 */
[----:B------:R-:W-:-:S06]  /*4f40*/  NOP ;  /* 0x0000000000007918 */ /* 0x000fcc0000000000 */
[----:B------:R-:W-:Y:S01]  /*4f50*/  HGMMA.64x256x16.F32.BF16 R24, gdesc[UR4].tnspB, R24, gsb0 ;  /* 0x43e00000041879f0 */ /* 0x000fe20008001818 */
[----:B------:R-:W-:Y:S02]  /*4f60*/  UIADD3.64 UR36, UR12, 0x204, URZ ;  /* 0x000002040c247897 */ /* 0x000fe4000fffe03f */
[----:B------:R-:W-:Y:S02]  /*4f70*/  WARPGROUP.DEPBAR.LE gsb0, 0x0 ;  /* 0x00008000000079c5 */ /* 0x000fe40000010000 */
[----:B------:R-:W-:-:S15]  /*4f80*/  WARPGROUP.ARRIVE ;  /* 0x00000000000079c5 */ /* 0x000fde0000000000 */
[----:B------:R-:W-:-:S08]  /*4f90*/  NOP ;  /* 0x0000000000007918 */ /* 0x000fd00000000000 */
        /* <DEDUP_REMOVED lines=16> */
[----:B------:R-:W-:Y:S01]  /*50a0*/  UIADD3.64 UR12, UR12, 0x604, URZ ;  /* 0x000006040c0c7897 */ /* 0x000fe2000fffe03f */
[----:B------:R-:W-:Y:S01]  /*50b0*/  UMOV UR14, UR22 ;  /* 0x00000016000e7c82 */ /* 0x000fe20008000000 */
[----:B------:R-:W-:Y:S01]  /*50c0*/  UMOV UR15, UR23 ;  /* 0x00000017000f7c82 */ /* 0x000fe20008000000 */
[----:B------:R-:W-:Y:S02]  /*50d0*/  WARPGROUP.DEPBAR.LE gsb0, 0x0 ;  /* 0x00008000000079c5 */ /* 0x000fe40000010000 */
[----:B------:R-:W-:-:S15]  /*50e0*/  WARPGROUP.ARRIVE ;  /* 0x00000000000079c5 */ /* 0x000fde0000000000 */
[----:B------:R-:W-:-:S07]  /*50f0*/  NOP ;  /* 0x0000000000007918 */ /* 0x000fce0000000000 */
[----:B------:R-:W-:Y:S03]  /*5100*/  HGMMA.64x256x16.F32.BF16 R24, gdesc[UR24].tnspB, R24, gsb0 ;  /* 0x43e00000181879f0 */ /* 0x000fe60008001818 */
[----:B------:R-:W0:Y:S02]  /*5110*/  S2R R252, SR_TID.X ;  /* 0x0000000000fc7919 */ /* 0x000e240000002100 */
[C---:B0-----:R-:W-:Y:S01]  /*5120*/  IMAD.SHL.U32 R0, R252.reuse, 0x20, RZ ;  /* 0x00000020fc007824 */ /* 0x041fe200078e00ff */
[----:B------:R-:W-:Y:S02]  /*5130*/  SHF.R.S32.HI R3, RZ, 0x2, R252 ;  /* 0x00000002ff037819 */ /* 0x000fe400000114fc */
[----:B------:R-:W-:Y:S02]  /*5140*/  SHF.L.U32 R2, R252, 0x4, RZ ;  /* 0x00000004fc027819 */ /* 0x000fe400000006ff */
[----:B------:R-:W-:-:S02]  /*5150*/  LOP3.LUT R0, R0, 0x60, RZ, 0xc0, !PT ;  /* 0x0000006000007812 */ /* 0x000fc400078ec0ff */
[----:B------:R-:W-:Y:S02]  /*5160*/  SGXT R3, R3, 0x1 ;  /* 0x000000010303781a */ /* 0x000fe40000000200 */
[----:B------:R-:W-:-:S04]  /*5170*/  LOP3.LUT R0, R0, 0x780, R2, 0xf8, !PT ;  /* 0x0000078000007812 */ /* 0x000fc800078ef802 */
[----:B------:R-:W-:Y:S01]  /*5180*/  LOP3.LUT R0, R0, 0x2010, R3, 0xf8, !PT ;  /* 0x0000201000007812 */ /* 0x000fe200078ef803 */
[----:B------:R-:W-:Y:S02]  /*5190*/  WARPGROUP.DEPBAR.LE gsb0, 0x0 ;  /* 0x00008000000079c5 */ /* 0x000fe40000010000 */
[----:B------:R-:W-:-:S07]  /*51a0*/  WARPGROUP.ARRIVE ;  /* 0x00000000000079c5 */ /* 0x000fce0000000000 */
[----:B------:R-:W-:Y:S03]  /*51b0*/  HGMMA.64x256x16.F32.BF16 R24, gdesc[UR12].tnspB, R24, gsb0 ;  /* 0x43e000000c1879f0 */ /* 0x000fe60008001818 */
[----:B------:R-:W-:Y:S02]  /*51c0*/  WARPGROUP.DEPBAR.LE gsb0, 0x0 ;  /* 0x00008000000079c5 */ /* 0x000fe40000010000 */
[----:B------:R-:W-:Y:S06]  /*51d0*/  BAR.SYNC.DEFER_BLOCKING 0x0 ;  /* 0x0000000000007b1d */ /* 0x000fec0000010000 */
[----:B------:R0:W-:Y:S04]  /*51e0*/  STS.128 [R0+UR8], R4 ;  /* 0x0000000400007988 */ /* 0x0001e80008000c08 */
[----:B0-----:R-:W2:Y:S04]  /*51f0*/  LDL.LU R4, [R1+0x10] ;  /* 0x0000100001047983 */ /* 0x001ea80000300800 */
[----:B------:R-:W2:Y:S04]  /*5200*/  LDL.LU R5, [R1+0x18] ;  /* 0x0000180001057983 */ /* 0x000ea80000300800 */
[----:B------:R-:W2:Y:S04]  /*5210*/  LDL.LU R6, [R1+0x48] ;  /* 0x0000480001067983 */ /* 0x000ea80000300800 */
[----:B------:R-:W2:Y:S01]  /*5220*/  LDL.LU R7, [R1+0x4c] ;  /* 0x00004c0001077983 */ /* 0x000ea20000300800 */
[----:B------:R-:W-:-:S05]  /*5230*/  IMAD.SHL.U32 R3, R252, 0x100, RZ ;  /* 0x00000100fc037824 */ /* 0x000fca00078e00ff */
[----:B------:R-:W-:-:S04]  /*5240*/  LOP3.LUT R3, R3, 0x1800, RZ, 0xc0, !PT ;  /* 0x0000180003037812 */ /* 0x000fc800078ec0ff */
[----:B------:R-:W-:Y:S02]  /*5250*/  LOP3.LUT R2, R3, 0x70, R2, 0xf8, !PT ;  /* 0x0000007003027812 */ /* 0x000fe400078ef802 */
[----:B------:R-:W-:Y:S01]  /*5260*/  SHF.R.S32.HI R3, RZ, 0x5, R252 ;  /* 0x00000005ff037819 */ /* 0x000fe200000114fc */
[----:B--2---:R0:W-:Y:S04]  /*5270*/  STS.128 [R0+UR8+0x800], R4 ;  /* 0x0008000400007988 */ /* 0x0041e80008000c08 */
[----:B0-----:R-:W2:Y:S04]  /*5280*/  LDL.LU R4, [R1+0x20] ;  /* 0x0000200001047983 */ /* 0x001ea80000300800 */
[----:B------:R-:W2:Y:S01]  /*5290*/  LDL.LU R5, [R1+0x28] ;  /* 0x0000280001057983 */ /* 0x000ea20000300800 */
[----:B------:R-:W-:-:S04]  /*52a0*/  SGXT R3, R3, 0x1 ;  /* 0x000000010303781a */ /* 0x000fc80000000200 */
[----:B------:R-:W-:Y:S01]  /*52b0*/  LOP3.LUT R2, R2, 0x2010, R3, 0x78, !PT ;  /* 0x0000201002027812 */ /* 0x000fe200078e7803 */
[----:B------:R-:W-:Y:S01]  /*52c0*/  IMAD.SHL.U32 R3, R252, 0x2, RZ ;  /* 0x00000002fc037824 */ /* 0x000fe200078e00ff */
[----:B------:R-:W-:Y:S01]  /*52d0*/  MOV R7, R249 ;  /* 0x000000f900077202 */ /* 0x000fe20000000f00 */
[----:B------:R-:W-:-:S03]  /*52e0*/  IMAD.MOV.U32 R6, RZ, RZ, R250 ;  /* 0x000000ffff067224 */ /* 0x000fc600078e00fa */
[----:B------:R-:W-:-:S04]  /*52f0*/  LOP3.LUT R3, R3, 0x80, RZ, 0xc0, !PT ;  /* 0x0000008003037812 */ /* 0x000fc800078ec0ff */
[----:B------:R-:W-:Y:S02]  /*5300*/  IADD3 R2, R2, UR8, R3 ;  /* 0x0000000802027c10 */ /* 0x000fe4000fffe003 */
[----:B------:R-:W-:Y:S01]  /*5310*/  LOP3.LUT R3, R0, 0x10, RZ, 0x3c, !PT ;  /* 0x0000001000037812 */ /* 0x000fe200078e3cff */
[----:B------:R-:W-:Y:S04]  /*5320*/  STS.128 [R0+UR8+0x1800], R20 ;  /* 0x0018001400007988 */ /* 0x000fe80008000c08 */
[----:B--2---:R0:W-:Y:S04]  /*5330*/  STS.128 [R0+UR8+0x1000], R4 ;  /* 0x0010000400007988 */ /* 0x0041e80008000c08 */
[----:B------:R-:W-:Y:S04]  /*5340*/  STS.128 [R3+UR8], R16 ;  /* 0x0000001003007988 */ /* 0x000fe80008000c08 */
[----:B------:R-:W-:Y:S01]  /*5350*/  STS.128 [R3+UR8+0x800], R8 ;  /* 0x0008000803007988 */ /* 0x000fe20008000c08 */
[----:B0-----:R-:W-:Y:S01]  /*5360*/  IMAD.MOV.U32 R4, RZ, RZ, R155 ;  /* 0x000000ffff047224 */ /* 0x001fe200078e009b */
[----:B------:R-:W-:Y:S01]  /*5370*/  MOV R7, R152 ;  /* 0x0000009800077202 */ /* 0x000fe20000000f00 */
[----:B------:R-:W-:-:S02]  /*5380*/  IMAD.MOV.U32 R5, RZ, RZ, R154 ;  /* 0x000000ffff057224 */ /* 0x000fc400078e009a */
[----:B------:R-:W-:Y:S01]  /*5390*/  IMAD.MOV.U32 R6, RZ, RZ, R153 ;  /* 0x000000ffff067224 */ /* 0x000fe200078e0099 */
[----:B------:R-:W-:Y:S04]  /*53a0*/  STS.128 [R3+UR8+0x1800], R12 ;  /* 0x0018000c03007988 */ /* 0x000fe80008000c08 */
[----:B------:R-:W-:Y:S01]  /*53b0*/  STS.128 [R3+UR8+0x1000], R4 ;  /* 0x0010000403007988 */ /* 0x000fe20008000c08 */
[----:B------:R-:W-:Y:S06]  /*53c0*/  BAR.SYNC.DEFER_BLOCKING 0x0 ;  /* 0x0000000000007b1d */ /* 0x000fec0000010000 */
[----:B------:R-:W0:Y:S04]  /*53d0*/  LDS.128 R152, [R2+0x100] ;  /* 0x0001000002987984 */ /* 0x000e280000000c00 */
[----:B------:R-:W1:Y:S04]  /*53e0*/  LDS.128 R20, [R2+0x200] ;  /* 0x0002000002147984 */ /* 0x000e680000000c00 */
[----:B------:R-:W2:Y:S04]  /*53f0*/  LDS.128 R8, [R2+0x300] ;  /* 0x0003000002087984 */ /* 0x000ea80000000c00 */
[----:B------:R-:W3:Y:S04]  /*5400*/  LDS.128 R4, [R2+0x400] ;  /* 0x0004000002047984 */ /* 0x000ee80000000c00 */
[----:B------:R-:W-:Y:S04]  /*5410*/  LDS.128 R12, [R2] ;  /* 0x00000000020c7984 */ /* 0x000fe80000000c00 */
[----:B0-----:R-:W-:Y:S04]  /*5420*/  STL [R1+0x40], R153 ;  /* 0x0000409901007387 */ /* 0x001fe80000100800 */
[----:B------:R-:W-:Y:S04]  /*5430*/  STL [R1+0x44], R155 ;  /* 0x0000449b01007387 */ /* 0x000fe80000100800 */
[----:B-1----:R-:W-:Y:S04]  /*5440*/  STL.64 [R1+0x30], R20 ;  /* 0x0000301401007387 */ /* 0x002fe80000100a00 */
[----:B------:R-:W-:Y:S04]  /*5450*/  STL.64 [R1+0x38], R22 ;  /* 0x0000381601007387 */ /* 0x000fe80000100a00 */
[----:B------:R-:W0:Y:S04]  /*5460*/  LDS.128 R20, [R2+0x500] ;  /* 0x0005000002147984 */ /* 0x000e280000000c00 */
[----:B--2---:R-:W-:Y:S04]  /*5470*/  STL.64 [R1+0x20], R8 ;  /* 0x0000200801007387 */ /* 0x004fe80000100a00 */
[----:B------:R-:W-:Y:S04]  /*5480*/  STL.64 [R1+0x28], R10 ;  /* 0x0000280a01007387 */ /* 0x000fe80000100a00 */
[----:B---3--:R-:W-:Y:S04]  /*5490*/  STL.64 [R1+0x10], R4 ;  /* 0x0000100401007387 */ /* 0x008fe80000100a00 */
[----:B------:R-:W-:Y:S04]  /*54a0*/  STL.64 [R1+0x18], R6 ;  /* 0x0000180601007387 */ /* 0x000fe80000100a00 */
[----:B------:R-:W-:Y:S04]  /*54b0*/  LDS.128 R8, [R2+0x600] ;  /* 0x0006000002087984 */ /* 0x000fe80000000c00 */
[----:B------:R-:W-:Y:S01]  /*54c0*/  LDS.128 R4, [R2+0x700] ;  /* 0x0007000002047984 */ /* 0x000fe20000000c00 */
[----:B------:R-:W-:Y:S01]  /*54d0*/  IMAD.MOV.U32 R16, RZ, RZ, R24 ;  /* 0x000000ffff107224 */ /* 0x000fe200078e0018 */
[----:B------:R-:W-:Y:S01]  /*54e0*/  MOV R19, R42 ;  /* 0x0000002a00137202 */ /* 0x000fe20000000f00 */
[----:B------:R-:W-:-:S02]  /*54f0*/  IMAD.MOV.U32 R17, RZ, RZ, R26 ;  /* 0x000000ffff117224 */ /* 0x000fc400078e001a */
[----:B------:R-:W-:Y:S01]  /*5500*/  IMAD.MOV.U32 R18, RZ, RZ, R40 ;  /* 0x000000ffff127224 */ /* 0x000fe200078e0028 */
[----:B------:R-:W-:Y:S01]  /*5510*/  BAR.SYNC.DEFER_BLOCKING 0x0 ;  /* 0x0000000000007b1d */ /* 0x000fe20000010000 */
[----:B------:R-:W-:-:S05]  /*5520*/  IMAD.MOV.U32 R250, RZ, RZ, R152 ;  /* 0x000000fffffa7224 */ /* 0x000fca00078e0098 */
[----:B0-----:R0:W-:Y:S04]  /*5530*/  STL.64 [R1], R20 ;  /* 0x0000001401007387 */ /* 0x0011e80000100a00 */
[----:B------:R1:W-:Y:S01]  /*5540*/  STL.64 [R1+0x8], R22 ;  /* 0x0000081601007387 */ /* 0x0003e20000100a00 */
[----:B------:R-:W-:Y:S02]  /*5550*/  IMAD.MOV.U32 R249, RZ, RZ, R154 ;  /* 0x000000fffff97224 */ /* 0x000fe400078e009a */
[----:B0-----:R-:W-:Y:S01]  /*5560*/  IMAD.MOV.U32 R20, RZ, RZ, R28 ;  /* 0x000000ffff147224 */ /* 0x001fe200078e001c */
[----:B------:R-:W-:Y:S01]  /*5570*/  MOV R21, R30 ;  /* 0x0000001e00157202 */ /* 0x000fe20000000f00 */
[----:B-1----:R-:W-:Y:S02]  /*5580*/  IMAD.MOV.U32 R22, RZ, RZ, R44 ;  /* 0x000000ffff167224 */ /* 0x002fe400078e002c */
[----:B------:R-:W-:Y:S01]  /*5590*/  IMAD.MOV.U32 R23, RZ, RZ, R46 ;  /* 0x000000ffff177224 */ /* 0x000fe200078e002e */
[----:B------:R0:W-:Y:S01]  /*55a0*/  STS.128 [R0+UR8], R16 ;  /* 0x0000001000007988 */ /* 0x0001e20008000c08 */
[----:B------:R-:W-:Y:S01]  /*55b0*/  IMAD.MOV.U32 R24, RZ, RZ, R29 ;  /* 0x000000ffff187224 */ /* 0x000fe200078e001d */
[----:B------:R-:W-:-:S02]  /*55c0*/  MOV R153, R34 ;  /* 0x0000002200997202 */ /* 0x000fc40000000f00 */
[----:B------:R1:W-:Y:S01]  /*55d0*/  STS.128 [R0+UR8+0x800], R20 ;  /* 0x0008001400007988 */ /* 0x0003e20008000c08 */
[----:B------:R-:W-:Y:S01]  /*55e0*/  IMAD.MOV.U32 R152, RZ, RZ, R32 ;  /* 0x000000ffff987224 */ /* 0x000fe200078e0020 */
[----:B------:R-:W-:Y:S01]  /*55f0*/  MOV R28, R33 ;  /* 0x00000021001c7202 */ /* 0x000fe20000000f00 */
[----:B------:R-:W-:Y:S01]  /*5600*/  IMAD.MOV.U32 R154, RZ, RZ, R48 ;  /* 0x000000ffff9a7224 */ /* 0x000fe200078e0030 */
[----:B------:R-:W-:Y:S01]  /*5610*/  MOV R34, R53 ;  /* 0x0000003500227202 */ /* 0x000fe20000000f00 */
[----:B------:R-:W-:Y:S02]  /*5620*/  IMAD.MOV.U32 R155, RZ, RZ, R50 ;  /* 0x000000ffff9b7224 */ /* 0x000fe400078e0032 */
[----:B------:R-:W-:Y:S02]  /*5630*/  IMAD.MOV.U32 R29, RZ, RZ, R35 ;  /* 0x000000ffff1d7224 */ /* 0x000fe400078e0023 */
[----:B------:R-:W-:Y:S02]  /*5640*/  IMAD.MOV.U32 R26, RZ, RZ, R45 ;  /* 0x000000ffff1a7224 */ /* 0x000fe400078e002d */
[----:B------:R-:W-:Y:S01]  /*5650*/  IMAD.MOV.U32 R30, RZ, RZ, R49 ;  /* 0x000000ffff1e7224 */ /* 0x000fe200078e0031 */
[----:B0-----:R-:W-:Y:S01]  /*5660*/  MOV R17, R38 ;  /* 0x0000002600117202 */ /* 0x001fe20000000f00 */
[----:B------:R-:W-:-:S02]  /*5670*/  IMAD.MOV.U32 R16, RZ, RZ, R36 ;  /* 0x000000ffff107224 */ /* 0x000fc400078e0024 */
[----:B------:R-:W-:Y:S01]  /*5680*/  IMAD.MOV.U32 R18, RZ, RZ, R52 ;  /* 0x000000ffff127224 */ /* 0x000fe200078e0034 */
[----:B-1----:R-:W-:Y:S01]  /*5690*/  MOV R21, R27 ;  /* 0x0000001b00157202 */ /* 0x002fe20000000f00 */
[----:B------:R-:W-:Y:S01]  /*56a0*/  IMAD.MOV.U32 R20, RZ, RZ, R25 ;  /* 0x000000ffff147224 */ /* 0x000fe200078e0019 */
[----:B------:R-:W-:Y:S01]  /*56b0*/  MOV R25, R31 ;  /* 0x0000001f00197202 */ /* 0x000fe20000000f00 */
[----:B------:R-:W-:Y:S01]  /*56c0*/  IMAD.MOV.U32 R19, RZ, RZ, R54 ;  /* 0x000000ffff137224 */ /* 0x000fe200078e0036 */
[----:B------:R-:W-:Y:S01]  /*56d0*/  MOV R31, R51 ;  /* 0x00000033001f7202 */ /* 0x000fe20000000f00 */
[----:B------:R-:W-:Y:S02]  /*56e0*/  IMAD.MOV.U32 R22, RZ, RZ, R41 ;  /* 0x000000ffff167224 */ /* 0x000fe400078e0029 */
[----:B------:R-:W-:Y:S02]  /*56f0*/  IMAD.MOV.U32 R23, RZ, RZ, R43 ;  /* 0x000000ffff177224 */ /* 0x000fe400078e002b */
[----:B------:R-:W-:-:S02]  /*5700*/  IMAD.MOV.U32 R27, RZ, RZ, R47 ;  /* 0x000000ffff1b7224 */ /* 0x000fc400078e002f */
[----:B------:R-:W-:Y:S02]  /*5710*/  IMAD.MOV.U32 R32, RZ, RZ, R37 ;  /* 0x000000ffff207224 */ /* 0x000fe400078e0025 */
[----:B------:R-:W-:Y:S02]  /*5720*/  IMAD.MOV.U32 R33, RZ, RZ, R39 ;  /* 0x000000ffff217224 */ /* 0x000fe400078e0027 */
[----:B------:R-:W-:Y:S01]  /*5730*/  IMAD.MOV.U32 R35, RZ, RZ, R55 ;  /* 0x000000ffff237224 */ /* 0x000fe200078e0037 */
[----:B------:R0:W-:Y:S04]  /*5740*/  STS.128 [R0+UR8+0x1000], R152 ;  /* 0x0010009800007988 */ /* 0x0001e80008000c08 */
[----:B------:R-:W-:Y:S04]  /*5750*/  STS.128 [R0+UR8+0x1800], R16 ;  /* 0x0018001000007988 */ /* 0x000fe80008000c08 */
[----:B------:R-:W-:Y:S04]  /*5760*/  STS.128 [R3+UR8], R20 ;  /* 0x0000001403007988 */ /* 0x000fe80008000c08 */
[----:B------:R-:W-:Y:S04]  /*5770*/  STS.128 [R3+UR8+0x800], R24 ;  /* 0x0008001803007988 */ /* 0x000fe80008000c08 */
[----:B------:R-:W-:Y:S04]  /*5780*/  STS.128 [R3+UR8+0x1000], R28 ;  /* 0x0010001c03007988 */ /* 0x000fe80008000c08 */
[----:B------:R-:W-:Y:S01]  /*5790*/  STS.128 [R3+UR8+0x1800], R32 ;  /* 0x0018002003007988 */ /* 0x000fe20008000c08 */
[----:B------:R-:W-:Y:S01]  /*57a0*/  BAR.SYNC.DEFER_BLOCKING 0x0 ;  /* 0x0000000000007b1d */ /* 0x000fe20000010000 */
[----:B------:R-:W-:Y:S01]  /*57b0*/  IMAD.MOV.U32 R48, RZ, RZ, R187 ;  /* 0x000000ffff307224 */ /* 0x000fe200078e00bb */
[----:B------:R-:W-:Y:S01]  /*57c0*/  MOV R49, R186 ;  /* 0x000000ba00317202 */ /* 0x000fe20000000f00 */
[----:B------:R-:W-:-:S03]  /*57d0*/  IMAD.MOV.U32 R50, RZ, RZ, R185 ;  /* 0x000000ffff327224 */ /* 0x000fc600078e00b9 */
[----:B------:R-:W-:Y:S04]  /*57e0*/  LDS.128 R44, [R2] ;  /* 0x00000000022c7984 */ /* 0x000fe80000000c00 */
[----:B------:R-:W-:Y:S04]  /*57f0*/  LDS.128 R40, [R2+0x100] ;  /* 0x0001000002287984 */ /* 0x000fe80000000c00 */
[----:B------:R-:W-:Y:S04]  /*5800*/  LDS.128 R36, [R2+0x200] ;  /* 0x0002000002247984 */ /* 0x000fe80000000c00 */
[----:B------:R-:W-:Y:S04]  /*5810*/  LDS.128 R32, [R2+0x300] ;  /* 0x0003000002207984 */ /* 0x000fe80000000c00 */
[----:B------:R-:W-:Y:S04]  /*5820*/  LDS.128 R24, [R2+0x400] ;  /* 0x0004000002187984 */ /* 0x000fe80000000c00 */
[----:B------:R-:W-:Y:S04]  /*5830*/  LDS.128 R16, [R2+0x500] ;  /* 0x0005000002107984 */ /* 0x000fe80000000c00 */
[----:B------:R-:W-:Y:S04]  /*5840*/  LDS.128 R28, [R2+0x600] ;  /* 0x00060000021c7984 */ /* 0x000fe80000000c00 */
[----:B------:R-:W-:Y:S01]  /*5850*/  LDS.128 R20, [R2+0x700] ;  /* 0x0007000002147984 */ /* 0x000fe20000000c00 */
[----:B------:R-:W-:Y:S01]  /*5860*/  IMAD.MOV.U32 R51, RZ, RZ, R184 ;  /* 0x000000ffff337224 */ /* 0x000fe200078e00b8 */
[----:B------:R-:W-:Y:S01]  /*5870*/  BAR.SYNC.DEFER_BLOCKING 0x0 ;  /* 0x0000000000007b1d */ /* 0x000fe20000010000 */
[----:B------:R-:W-:Y:S01]  /*5880*/  MOV R52, R183 ;  /* 0x000000b700347202 */ /* 0x000fe20000000f00 */
[----:B------:R-:W-:Y:S01]  /*5890*/  IMAD.MOV.U32 R53, RZ, RZ, R182 ;  /* 0x000000ffff357224 */ /* 0x000fe200078e00b6 */
[----:B------:R-:W-:Y:S01]  /*58a0*/  MOV R55, R180 ;  /* 0x000000b400377202 */ /* 0x000fe20000000f00 */
[----:B------:R-:W-:Y:S01]  /*58b0*/  IMAD.MOV.U32 R54, RZ, RZ, R181 ;  /* 0x000000ffff367224 */ /* 0x000fe200078e00b5 */
[----:B0-----:R-:W-:Y:S01]  /*58c0*/  MOV R154, R177 ;  /* 0x000000b1009a7202 */ /* 0x001fe20000000f00 */
[----:B------:R-:W-:-:S02]  /*58d0*/  IMAD.MOV.U32 R152, RZ, RZ, R179 ;  /* 0x000000ffff987224 */ /* 0x000fc400078e00b3 */
[----:B------:R-:W-:Y:S02]  /*58e0*/  IMAD.MOV.U32 R153, RZ, RZ, R178 ;  /* 0x000000ffff997224 */ /* 0x000fe400078e00b2 */
[----:B------:R-:W-:Y:S01]  /*58f0*/  IMAD.MOV.U32 R155, RZ, RZ, R176 ;  /* 0x000000ffff9b7224 */ /* 0x000fe200078e00b0 */
[----:B------:R0:W-:Y:S04]  /*5900*/  STS.128 [R0+UR8], R48 ;  /* 0x0000003000007988 */ /* 0x0001e80008000c08 */
[----:B------:R1:W-:Y:S04]  /*5910*/  STS.128 [R0+UR8+0x800], R52 ;  /* 0x0008003400007988 */ /* 0x0003e80008000c08 */
[----:B------:R2:W-:Y:S01]  /*5920*/  STS.128 [R0+UR8+0x1000], R152 ;  /* 0x0010009800007988 */ /* 0x0005e20008000c08 */
[----:B0-----:R-:W-:Y:S01]  /*5930*/  IMAD.MOV.U32 R48, RZ, RZ, R175 ;  /* 0x000000ffff307224 */ /* 0x001fe200078e00af */
[----:B------:R-:W-:Y:S01]  /*5940*/  MOV R49, R174 ;  /* 0x000000ae00317202 */ /* 0x000fe20000000f00 */
[----:B------:R-:W-:-:S02]  /*5950*/  IMAD.MOV.U32 R50, RZ, RZ, R173 ;  /* 0x000000ffff327224 */ /* 0x000fc400078e00ad */
[----:B------:R-:W-:Y:S01]  /*5960*/  IMAD.MOV.U32 R51, RZ, RZ, R172 ;  /* 0x000000ffff337224 */ /* 0x000fe200078e00ac */
[----:B-1----:R-:W-:Y:S01]  /*5970*/  MOV R52, R171 ;  /* 0x000000ab00347202 */ /* 0x002fe20000000f00 */
[----:B------:R-:W-:Y:S01]  /*5980*/  IMAD.MOV.U32 R53, RZ, RZ, R170 ;  /* 0x000000ffff357224 */ /* 0x000fe200078e00aa */
[----:B------:R-:W-:Y:S01]  /*5990*/  MOV R55, R168 ;  /* 0x000000a800377202 */ /* 0x000fe20000000f00 */
[----:B------:R-:W-:Y:S01]  /*59a0*/  IMAD.MOV.U32 R54, RZ, RZ, R169 ;  /* 0x000000ffff367224 */ /* 0x000fe200078e00a9 */
[----:B--2---:R-:W-:Y:S01]  /*59b0*/  MOV R154, R165 ;  /* 0x000000a5009a7202 */ /* 0x004fe20000000f00 */
[----:B------:R-:W-:Y:S02]  /*59c0*/  IMAD.MOV.U32 R152, RZ, RZ, R167 ;  /* 0x000000ffff987224 */ /* 0x000fe400078e00a7 */
[----:B------:R-:W-:Y:S02]  /*59d0*/  IMAD.MOV.U32 R153, RZ, RZ, R166 ;  /* 0x000000ffff997224 */ /* 0x000fe400078e00a6 */
[----:B------:R-:W-:Y:S01]  /*59e0*/  IMAD.MOV.U32 R155, RZ, RZ, R164 ;  /* 0x000000ffff9b7224 */ /* 0x000fe200078e00a4 */
        /* <DEDUP_REMOVED lines=9> */
[----:B------:R-:W0:Y:S04]  /*5a80*/  LDS.128 R168, [R2] ;  /* 0x0000000002a87984 */ /* 0x000e280000000c00 */
        /* <DEDUP_REMOVED lines=20> */
[----:B------:R-:W-:-:S02]  /*5bd0*/  IMAD.MOV.U32 R185, RZ, RZ, R66 ;  /* 0x000000ffffb97224 */ /* 0x000fc400078e0042 */
[----:B------:R-:W-:Y:S02]  /*5be0*/  IMAD.MOV.U32 R187, RZ, RZ, R82 ;  /* 0x000000ffffbb7224 */ /* 0x000fe400078e0052 */
[----:B------:R-:W-:Y:S01]  /*5bf0*/  IMAD.MOV.U32 R57, RZ, RZ, R59 ;  /* 0x000000ffff397224 */ /* 0x000fe200078e003b */
[----:B------:R-:W-:Y:S01]  /*5c00*/  MOV R59, R75 ;  /* 0x0000004b003b7202 */ /* 0x000fe20000000f00 */
[----:B------:R-:W-:Y:S02]  /*5c10*/  IMAD.MOV.U32 R61, RZ, RZ, R63 ;  /* 0x000000ffff3d7224 */ /* 0x000fe400078e003f */
[----:B------:R-:W-:Y:S01]  /*5c20*/  IMAD.MOV.U32 R58, RZ, RZ, R73 ;  /* 0x000000ffff3a7224 */ /* 0x000fe200078e0049 */
[----:B------:R1:W-:Y:S01]  /*5c30*/  STS.128 [R0+UR8], R176 ;  /* 0x000000b000007988 */ /* 0x0003e20008000c08 */
[----:B------:R-:W-:Y:S02]  /*5c40*/  IMAD.MOV.U32 R63, RZ, RZ, R79 ;  /* 0x000000ffff3f7224 */ /* 0x000fe400078e004f */
[----:B------:R-:W-:-:S02]  /*5c50*/  IMAD.MOV.U32 R66, RZ, RZ, R81 ;  /* 0x000000ffff427224 */ /* 0x000fc400078e0051 */
[----:B------:R-:W-:Y:S01]  /*5c60*/  IMAD.MOV.U32 R67, RZ, RZ, R83 ;  /* 0x000000ffff437224 */ /* 0x000fe200078e0053 */
[----:B------:R-:W-:Y:S01]  /*5c70*/  STS.128 [R0+UR8+0x800], R180 ;  /* 0x000800b400007988 */ /* 0x000fe20008000c08 */
[----:B-1----:R-:W-:Y:S01]  /*5c80*/  IMAD.MOV.U32 R176, RZ, RZ, R68 ;  /* 0x000000ffffb07224 */ /* 0x002fe200078e0044 */
[----:B------:R-:W-:Y:S01]  /*5c90*/  MOV R68, R69 ;  /* 0x0000004500447202 */ /* 0x000fe20000000f00 */
[----:B------:R-:W-:Y:S01]  /*5ca0*/  IMAD.MOV.U32 R178, RZ, RZ, R84 ;  /* 0x000000ffffb27224 */ /* 0x000fe200078e0054 */
[----:B------:R-:W-:Y:S01]  /*5cb0*/  MOV R177, R70 ;  /* 0x0000004600b17202 */ /* 0x000fe20000000f00 */
[----:B------:R-:W-:Y:S02]  /*5cc0*/  IMAD.MOV.U32 R179, RZ, RZ, R86 ;  /* 0x000000ffffb37224 */ /* 0x000fe400078e0056 */
[----:B------:R-:W-:Y:S01]  /*5cd0*/  IMAD.MOV.U32 R69, RZ, RZ, R71 ;  /* 0x000000ffff457224 */ /* 0x000fe200078e0047 */
[----:B------:R-:W-:Y:S01]  /*5ce0*/  MOV R71, R87 ;  /* 0x0000005700477202 */ /* 0x000fe20000000f00 */
[----:B------:R-:W-:Y:S01]  /*5cf0*/  IMAD.MOV.U32 R70, RZ, RZ, R85 ;  /* 0x000000ffff467224 */ /* 0x000fe200078e0055 */
[----:B------:R-:W-:Y:S04]  /*5d00*/  STS.128 [R0+UR8+0x1000], R184 ;  /* 0x001000b800007988 */ /* 0x000fe80008000c08 */
[----:B------:R1:W-:Y:S04]  /*5d10*/  STS.128 [R0+UR8+0x1800], R176 ;  /* 0x001800b000007988 */ /* 0x0003e80008000c08 */
[----:B------:R-:W-:Y:S04]  /*5d20*/  STS.128 [R3+UR8], R56 ;  /* 0x0000003803007988 */ /* 0x000fe80008000c08 */
[----:B------:R-:W-:Y:S04]  /*5d30*/  STS.128 [R3+UR8+0x800], R60 ;  /* 0x0008003c03007988 */ /* 0x000fe80008000c08 */
[----:B------:R-:W-:Y:S04]  /*5d40*/  STS.128 [R3+UR8+0x1000], R64 ;  /* 0x0010004003007988 */ /* 0x000fe80008000c08 */
[----:B------:R-:W-:Y:S01]  /*5d50*/  STS.128 [R3+UR8+0x1800], R68 ;  /* 0x0018004403007988 */ /* 0x000fe20008000c08 */
[----:B------:R-:W-:Y:S01]  /*5d60*/  BAR.SYNC.DEFER_BLOCKING 0x0 ;  /* 0x0000000000007b1d */ /* 0x000fe20000010000 */
[----:B-1----:R-:W-:Y:S01]  /*5d70*/  IMAD.MOV.U32 R176, RZ, RZ, R219 ;  /* 0x000000ffffb07224 */ /* 0x002fe200078e00db */
        /* <DEDUP_REMOVED lines=12> */
[----:B------:R-:W-:Y:S01]  /*5e40*/  IMAD.MOV.U32 R180, RZ, RZ, R215 ;  /* 0x000000ffffb47224 */ /* 0x000fe200078e00d7 */
[----:B------:R-:W-:Y:S01]  /*5e50*/  MOV R181, R214 ;  /* 0x000000d600b57202 */ /* 0x000fe20000000f00 */
[----:B------:R-:W-:Y:S01]  /*5e60*/  IMAD.MOV.U32 R182, RZ, RZ, R213 ;  /* 0x000000ffffb67224 */ /* 0x000fe200078e00d5 */
[----:B------:R-:W-:Y:S01]  /*5e70*/  MOV R184, R211 ;  /* 0x000000d300b87202 */ /* 0x000fe20000000f00 */
[----:B------:R-:W-:Y:S01]  /*5e80*/  IMAD.MOV.U32 R183, RZ, RZ, R212 ;  /* 0x000000ffffb77224 */ /* 0x000fe200078e00d4 */
[----:B------:R-:W-:Y:S01]  /*5e90*/  MOV R187, R208 ;  /* 0x000000d000bb7202 */ /* 0x000fe20000000f00 */
[----:B------:R-:W-:-:S02]  /*5ea0*/  IMAD.MOV.U32 R185, RZ, RZ, R210 ;  /* 0x000000ffffb97224 */ /* 0x000fc400078e00d2 */
[----:B------:R-:W-:Y:S01]  /*5eb0*/  IMAD.MOV.U32 R186, RZ, RZ, R209 ;  /* 0x000000ffffba7224 */ /* 0x000fe200078e00d1 */
[----:B------:R1:W-:Y:S04]  /*5ec0*/  STS.128 [R0+UR8], R176 ;  /* 0x000000b000007988 */ /* 0x0003e80008000c08 */
[----:B------:R2:W-:Y:S04]  /*5ed0*/  STS.128 [R0+UR8+0x800], R180 ;  /* 0x000800b400007988 */ /* 0x0005e80008000c08 */
[----:B------:R3:W-:Y:S01]  /*5ee0*/  STS.128 [R0+UR8+0x1000], R184 ;  /* 0x001000b800007988 */ /* 0x0007e20008000c08 */
[----:B-1----:R-:W-:Y:S01]  /*5ef0*/  IMAD.MOV.U32 R176, RZ, RZ, R207 ;  /* 0x000000ffffb07224 */ /* 0x002fe200078e00cf */
[----:B------:R-:W-:Y:S01]  /*5f00*/  MOV R178, R205 ;  /* 0x000000cd00b27202 */ /* 0x000fe20000000f00 */
[----:B------:R-:W-:-:S02]  /*5f10*/  IMAD.MOV.U32 R177, RZ, RZ, R206 ;  /* 0x000000ffffb17224 */ /* 0x000fc400078e00ce */
[----:B------:R-:W-:Y:S01]  /*5f20*/  IMAD.MOV.U32 R179, RZ, RZ, R204 ;  /* 0x000000ffffb37224 */ /* 0x000fe200078e00cc */
[----:B--2---:R-:W-:Y:S01]  /*5f30*/  MOV R181, R202 ;  /* 0x000000ca00b57202 */ /* 0x004fe20000000f00 */
[----:B------:R-:W-:Y:S02]  /*5f40*/  IMAD.MOV.U32 R180, RZ, RZ, R203 ;  /* 0x000000ffffb47224 */ /* 0x000fe400078e00cb */
[----:B------:R-:W-:Y:S01]  /*5f50*/  IMAD.MOV.U32 R182, RZ, RZ, R201 ;  /* 0x000000ffffb67224 */ /* 0x000fe200078e00c9 */
[----:B---3--:R-:W-:Y:S01]  /*5f60*/  MOV R184, R199 ;  /* 0x000000c700b87202 */ /* 0x008fe20000000f00 */
[----:B------:R-:W-:Y:S01]  /*5f70*/  IMAD.MOV.U32 R183, RZ, RZ, R200 ;  /* 0x000000ffffb77224 */ /* 0x000fe200078e00c8 */
[----:B------:R-:W-:Y:S01]  /*5f80*/  MOV R187, R196 ;  /* 0x000000c400bb7202 */ /* 0x000fe20000000f00 */
        /* <DEDUP_REMOVED lines=11> */
[----:B------:R-:W1:Y:S04]  /*6040*/  LDS.128 R204, [R2] ;  /* 0x0000000002cc7984 */ /* 0x000e680000000c00 */
        /* <DEDUP_REMOVED lines=8> */
[----:B------:R-:W-:Y:S06]  /*60d0*/  BAR.SYNC.DEFER_BLOCKING 0x0 ;  /* 0x0000000000007b1d */ /* 0x000fec0000010000 */
[----:B------:R2:W-:Y:S02]  /*60e0*/  STS.128 [R0+UR8], R208 ;  /* 0x000000d000007988 */ /* 0x0005e40008000c08 */
[----:B--2---:R-:W-:Y:S01]  /*60f0*/  IMAD.MOV.U32 R208, RZ, RZ, R100 ;  /* 0x000000ffffd07224 */ /* 0x004fe200078e0064 */
[----:B------:R-:W-:Y:S01]  /*6100*/  MOV R210, R116 ;  /* 0x0000007400d27202 */ /* 0x000fe20000000f00 */
[----:B------:R-:W-:-:S02]  /*6110*/  IMAD.MOV.U32 R209, RZ, RZ, R102 ;  /* 0x000000ffffd17224 */ /* 0x000fc400078e0066 */
[----:B------:R-:W-:-:S05]  /*6120*/  IMAD.MOV.U32 R211, RZ, RZ, R118 ;  /* 0x000000ffffd37224 */ /* 0x000fca00078e0076 */
[----:B------:R2:W-:Y:S04]  /*6130*/  STS.128 [R0+UR8+0x1800], R208 ;  /* 0x001800d000007988 */ /* 0x0005e80008000c08 */
[----:B--2---:R-:W2:Y:S04]  /*6140*/  LDL.LU R208, [R1+0x50] ;  /* 0x0000500001d07983 */ /* 0x004ea80000300800 */
[----:B------:R-:W2:Y:S01]  /*6150*/  LDL.LU R209, [R1+0x54] ;  /* 0x0000540001d17983 */ /* 0x000ea20000300800 */
        /* <DEDUP_REMOVED lines=16> */
[----:B------:R-:W-:Y:S01]  /*6260*/  MOV R95, R111 ;  /* 0x0000006f005f7202 */ /* 0x000fe20000000f00 */
[----:B------:R-:W-:Y:S02]  /*6270*/  IMAD.MOV.U32 R97, RZ, RZ, R99 ;  /* 0x000000ffff617224 */ /* 0x000fe400078e0063 */
[----:B------:R-:W-:Y:S02]  /*6280*/  IMAD.MOV.U32 R90, RZ, RZ, R105 ;  /* 0x000000ffff5a7224 */ /* 0x000fe400078e0069 */
[----:B------:R-:W-:Y:S02]  /*6290*/  IMAD.MOV.U32 R91, RZ, RZ, R107 ;  /* 0x000000ffff5b7224 */ /* 0x000fe400078e006b */
[----:B------:R-:W-:Y:S02]  /*62a0*/  IMAD.MOV.U32 R94, RZ, RZ, R109 ;  /* 0x000000ffff5e7224 */ /* 0x000fe400078e006d */
[----:B------:R-:W-:-:S02]  /*62b0*/  IMAD.MOV.U32 R99, RZ, RZ, R115 ;  /* 0x000000ffff637224 */ /* 0x000fc400078e0073 */
[----:B------:R-:W-:Y:S02]  /*62c0*/  IMAD.MOV.U32 R102, RZ, RZ, R117 ;  /* 0x000000ffff667224 */ /* 0x000fe400078e0075 */
[----:B------:R-:W-:Y:S01]  /*62d0*/  IMAD.MOV.U32 R103, RZ, RZ, R119 ;  /* 0x000000ffff677224 */ /* 0x000fe200078e0077 */
[----:B------:R3:W-:Y:S04]  /*62e0*/  STS.128 [R0+UR8+0x800], R212 ;  /* 0x000800d400007988 */ /* 0x0007e80008000c08 */
[----:B------:R4:W-:Y:S04]  /*62f0*/  STS.128 [R0+UR8+0x1000], R216 ;  /* 0x001000d800007988 */ /* 0x0009e80008000c08 */
[----:B------:R-:W-:Y:S04]  /*6300*/  STS.128 [R3+UR8], R88 ;  /* 0x0000005803007988 */ /* 0x000fe80008000c08 */
[----:B------:R-:W-:Y:S04]  /*6310*/  STS.128 [R3+UR8+0x800], R92 ;  /* 0x0008005c03007988 */ /* 0x000fe80008000c08 */
[----:B------:R-:W-:Y:S04]  /*6320*/  STS.128 [R3+UR8+0x1000], R96 ;  /* 0x0010006003007988 */ /* 0x000fe80008000c08 */
[----:B------:R-:W-:Y:S01]  /*6330*/  STS.128 [R3+UR8+0x1800], R100 ;  /* 0x0018006403007988 */ /* 0x000fe20008000c08 */
[----:B------:R-:W-:Y:S01]  /*6340*/  BAR.SYNC.DEFER_BLOCKING 0x0 ;  /* 0x0000000000007b1d */ /* 0x000fe20000010000 */
[----:B------:R-:W-:Y:S01]  /*6350*/  MOV R210, R248 ;  /* 0x000000f800d27202 */ /* 0x000fe20000000f00 */
[----:B------:R-:W-:Y:S01]  /*6360*/  IMAD.MOV.U32 R211, RZ, RZ, R251 ;  /* 0x000000ffffd37224 */ /* 0x000fe200078e00fb */
[----:B---3--:R-:W-:-:S03]  /*6370*/  MOV R213, R246 ;  /* 0x000000f600d57202 */ /* 0x008fc60000000f00 */
        /* <DEDUP_REMOVED lines=8> */
[----:B------:R-:W-:Y:S01]  /*6400*/  BAR.SYNC.DEFER_BLOCKING 0x0 ;  /* 0x0000000000007b1d */ /* 0x000fe20000010000 */
[----:B------:R-:W-:Y:S01]  /*6410*/  IMAD.MOV.U32 R212, RZ, RZ, R247 ;  /* 0x000000ffffd47224 */ /* 0x000fe200078e00f7 */
[----:B----4-:R-:W-:Y:S01]  /*6420*/  MOV R216, R243 ;  /* 0x000000f300d87202 */ /* 0x010fe20000000f00 */
[----:B------:R-:W-:Y:S01]  /*6430*/  IMAD.MOV.U32 R214, RZ, RZ, R245 ;  /* 0x000000ffffd67224 */ /* 0x000fe200078e00f5 */
[----:B------:R-:W-:Y:S01]  /*6440*/  MOV R219, R240 ;  /* 0x000000f000db7202 */ /* 0x000fe20000000f00 */
[----:B------:R-:W-:-:S02]  /*6450*/  IMAD.MOV.U32 R215, RZ, RZ, R244 ;  /* 0x000000ffffd77224 */ /* 0x000fc400078e00f4 */
[----:B------:R-:W-:Y:S02]  /*6460*/  IMAD.MOV.U32 R217, RZ, RZ, R242 ;  /* 0x000000ffffd97224 */ /* 0x000fe400078e00f2 */
[----:B------:R-:W-:Y:S01]  /*6470*/  IMAD.MOV.U32 R218, RZ, RZ, R241 ;  /* 0x000000ffffda7224 */ /* 0x000fe200078e00f1 */
[----:B------:R3:W-:Y:S04]  /*6480*/  STS.128 [R0+UR8+0x800], R212 ;  /* 0x000800d400007988 */ /* 0x0007e80008000c08 */
[----:B------:R4:W-:Y:S01]  /*6490*/  STS.128 [R0+UR8+0x1000], R216 ;  /* 0x001000d800007988 */ /* 0x0009e20008000c08 */
[----:B---3--:R-:W-:Y:S01]  /*64a0*/  IMAD.MOV.U32 R212, RZ, RZ, R235 ;  /* 0x000000ffffd47224 */ /* 0x008fe200078e00eb */
[----:B------:R-:W-:Y:S01]  /*64b0*/  MOV R213, R234 ;  /* 0x000000ea00d57202 */ /* 0x000fe20000000f00 */
[----:B------:R-:W-:-:S02]  /*64c0*/  IMAD.MOV.U32 R214, RZ, RZ, R233 ;  /* 0x000000ffffd67224 */ /* 0x000fc400078e00e9 */
[----:B------:R-:W-:Y:S01]  /*64d0*/  IMAD.MOV.U32 R215, RZ, RZ, R232 ;  /* 0x000000ffffd77224 */ /* 0x000fe200078e00e8 */
[----:B----4-:R-:W-:Y:S01]  /*64e0*/  MOV R216, R231 ;  /* 0x000000e700d87202 */ /* 0x010fe20000000f00 */
[----:B------:R-:W-:Y:S01]  /*64f0*/  IMAD.MOV.U32 R217, RZ, RZ, R230 ;  /* 0x000000ffffd97224 */ /* 0x000fe200078e00e6 */
[----:B------:R-:W-:Y:S01]  /*6500*/  MOV R219, R228 ;  /* 0x000000e400db7202 */ /* 0x000fe20000000f00 */
[----:B------:R-:W-:Y:S01]  /*6510*/  IMAD.MOV.U32 R218, RZ, RZ, R229 ;  /* 0x000000ffffda7224 */ /* 0x000fe200078e00e5 */
[----:B------:R-:W3:Y:S01]  /*6520*/  S2R R248, SR_TID.X ;  /* 0x0000000000f87919 */ /* 0x000ee20000002100 */
[----:B------:R-:W-:Y:S01]  /*6530*/  MOV R244, R128 ;  /* 0x0000008000f47202 */ /* 0x000fe20000000f00 */
[----:B------:R-:W-:Y:S01]  /*6540*/  IMAD.MOV.U32 R245, RZ, RZ, R130 ;  /* 0x000000fffff57224 */ /* 0x000fe200078e0082 */
[----:B------:R-:W-:Y:S01]  /*6550*/  MOV R247, R146 ;  /* 0x0000009200f77202 */ /* 0x000fe20000000f00 */
[----:B------:R-:W-:Y:S01]  /*6560*/  IMAD.MOV.U32 R246, RZ, RZ, R144 ;  /* 0x000000fffff67224 */ /* 0x000fe200078e0090 */
[----:B------:R-:W-:Y:S01]  /*6570*/  MOV R242, R136 ;  /* 0x0000008800f27202 */ /* 0x000fe20000000f00 */
[----:B------:R-:W-:-:S02]  /*6580*/  IMAD.MOV.U32 R240, RZ, RZ, R120 ;  /* 0x000000fffff07224 */ /* 0x000fc400078e0078 */
[----:B------:R-:W-:Y:S02]  /*6590*/  IMAD.MOV.U32 R241, RZ, RZ, R122 ;  /* 0x000000fffff17224 */ /* 0x000fe400078e007a */
[----:B------:R-:W-:Y:S02]  /*65a0*/  IMAD.MOV.U32 R243, RZ, RZ, R138 ;  /* 0x000000fffff37224 */ /* 0x000fe400078e008a */
[----:B------:R-:W-:Y:S01]  /*65b0*/  IMAD.MOV.U32 R120, RZ, RZ, R121 ;  /* 0x000000ffff787224 */ /* 0x000fe200078e0079 */
[----:B------:R-:W-:Y:S01]  /*65c0*/  MOV R121, R123 ;  /* 0x0000007b00797202 */ /* 0x000fe20000000f00 */
[----:B------:R-:W-:Y:S02]  /*65d0*/  IMAD.MOV.U32 R122, RZ, RZ, R137 ;  /* 0x000000ffff7a7224 */ /* 0x000fe400078e0089 */
[----:B------:R-:W-:Y:S01]  /*65e0*/  IMAD.MOV.U32 R123, RZ, RZ, R139 ;  /* 0x000000ffff7b7224 */ /* 0x000fe200078e008b */
[----:B------:R-:W-:Y:S02]  /*65f0*/  SHF.R.U32.HI R130, RZ, 0x5, R252 ;  /* 0x00000005ff827819 */ /* 0x000fe400000116fc */
[----:B---3--:R-:W-:Y:S01]  /*6600*/  LOP3.LUT R248, R248, 0x60, RZ, 0xc0, !PT ;  /* 0x00000060f8f87812 */ /* 0x008fe200078ec0ff */
[----:B--2---:R2:W-:Y:S02]  /*6610*/  STS.128 [R0+UR8], R208 ;  /* 0x000000d000007988 */ /* 0x0045e40008000c08 */
[----:B--2---:R-:W-:Y:S01]  /*6620*/  IMAD.MOV.U32 R208, RZ, RZ, R239 ;  /* 0x000000ffffd07224 */ /* 0x004fe200078e00ef */
[----:B------:R-:W-:Y:S01]  /*6630*/  MOV R210, R237 ;  /* 0x000000ed00d27202 */ /* 0x000fe20000000f00 */
[----:B------:R-:W-:-:S02]  /*6640*/  IMAD.MOV.U32 R209, RZ, RZ, R238 ;  /* 0x000000ffffd17224 */ /* 0x000fc400078e00ee */
[----:B------:R-:W-:-:S05]  /*6650*/  IMAD.MOV.U32 R211, RZ, RZ, R236 ;  /* 0x000000ffffd37224 */ /* 0x000fca00078e00ec */
[----:B------:R-:W-:Y:S04]  /*6660*/  STS.128 [R0+UR8+0x1800], R208 ;  /* 0x001800d000007988 */ /* 0x000fe80008000c08 */
[----:B------:R-:W-:Y:S04]  /*6670*/  STS.128 [R3+UR8], R212 ;  /* 0x000000d403007988 */ /* 0x000fe80008000c08 */
[----:B------:R-:W-:Y:S04]  /*6680*/  STS.128 [R3+UR8+0x800], R216 ;  /* 0x000800d803007988 */ /* 0x000fe80008000c08 */
[----:B------:R-:W-:Y:S04]  /*6690*/  STS.128 [R3+UR8+0x1000], R220 ;  /* 0x001000dc03007988 */ /* 0x000fe80008000c08 */
[----:B------:R-:W-:Y:S01]  /*66a0*/  STS.128 [R3+UR8+0x1800], R224 ;  /* 0x001800e003007988 */ /* 0x000fe20008000c08 */
[----:B------:R-:W-:Y:S06]  /*66b0*/  BAR.SYNC.DEFER_BLOCKING 0x0 ;  /* 0x0000000000007b1d */ /* 0x000fec0000010000 */
[----:B------:R-:W2:Y:S04]  /*66c0*/  LDS.128 R236, [R2] ;  /* 0x0000000002ec7984 */ /* 0x000ea80000000c00 */
[----:B------:R-:W3:Y:S04]  /*66d0*/  LDS.128 R232, [R2+0x100] ;  /* 0x0001000002e87984 */ /* 0x000ee80000000c00 */
[----:B------:R-:W4:Y:S04]  /*66e0*/  LDS.128 R228, [R2+0x200] ;  /* 0x0002000002e47984 */ /* 0x000f280000000c00 */
[----:B------:R-:W5:Y:S04]  /*66f0*/  LDS.128 R224, [R2+0x300] ;  /* 0x0003000002e07984 */ /* 0x000f680000000c00 */
[----:B------:R-:W5:Y:S04]  /*6700*/  LDS.128 R220, [R2+0x400] ;  /* 0x0004000002dc7984 */ /* 0x000f680000000c00 */
[----:B------:R-:W5:Y:S04]  /*6710*/  LDS.128 R216, [R2+0x500] ;  /* 0x0005000002d87984 */ /* 0x000f680000000c00 */
[----:B------:R-:W5:Y:S04]  /*6720*/  LDS.128 R212, [R2+0x600] ;  /* 0x0006000002d47984 */ /* 0x000f680000000c00 */
[----:B------:R-:W5:Y:S01]  /*6730*/  LDS.128 R208, [R2+0x700] ;  /* 0x0007000002d07984 */ /* 0x000f620000000c00 */
[----:B------:R-:W-:Y:S06]  /*6740*/  BAR.SYNC.DEFER_BLOCKING 0x0 ;  /* 0x0000000000007b1d */ /* 0x000fec0000010000 */
[----:B------:R0:W-:Y:S04]  /*6750*/  STS.128 [R0+UR8+0x1000], R244 ;  /* 0x001000f400007988 */ /* 0x0001e80008000c08 */
[----:B------:R1:W-:Y:S01]  /*6760*/  STS.128 [R0+UR8], R240 ;  /* 0x000000f000007988 */ /* 0x0003e20008000c08 */
[----:B0-----:R-:W0:Y:S01]  /*6770*/  LDC.64 R244, c[0x0][0x220] ;  /* 0x00008800fff47b82 */ /* 0x001e220000000a00 */
[----:B-1----:R-:W-:Y:S01]  /*6780*/  IMAD.MOV.U32 R240, RZ, RZ, R124 ;  /* 0x000000fffff07224 */ /* 0x002fe200078e007c */
[----:B------:R-:W-:Y:S01]  /*6790*/  MOV R241, R126 ;  /* 0x0000007e00f17202 */ /* 0x000fe20000000f00 */
[----:B------:R-:W-:-:S02]  /*67a0*/  IMAD.MOV.U32 R242, RZ, RZ, R140 ;  /* 0x000000fffff27224 */ /* 0x000fc400078e008c */
[----:B------:R-:W-:-:S05]  /*67b0*/  IMAD.MOV.U32 R243, RZ, RZ, R142 ;  /* 0x000000fffff37224 */ /* 0x000fca00078e008e */
[----:B------:R1:W-:Y:S01]  /*67c0*/  STS.128 [R0+UR8+0x800], R240 ;  /* 0x000800f000007988 */ /* 0x0003e20008000c08 */
[----:B------:R-:W-:Y:S01]  /*67d0*/  MOV R124, R125 ;  /* 0x0000007d007c7202 */ /* 0x000fe20000000f00 */
[----:B------:R-:W-:Y:S01]  /*67e0*/  IMAD.MOV.U32 R125, RZ, RZ, R127 ;  /* 0x000000ffff7d7224 */ /* 0x000fe200078e007f */
[----:B------:R-:W-:Y:S01]  /*67f0*/  MOV R127, R143 ;  /* 0x0000008f007f7202 */ /* 0x000fe20000000f00 */
[----:B------:R-:W-:Y:S02]  /*6800*/  IMAD.MOV.U32 R126, RZ, RZ, R141 ;  /* 0x000000ffff7e7224 */ /* 0x000fe400078e008d */
[----:B-1----:R-:W-:Y:S01]  /*6810*/  IMAD.MOV.U32 R240, RZ, RZ, R132 ;  /* 0x000000fffff07224 */ /* 0x002fe200078e0084 */
[----:B------:R-:W-:Y:S01]  /*6820*/  MOV R242, R148 ;  /* 0x0000009400f27202 */ /* 0x000fe20000000f00 */
[----:B------:R-:W-:Y:S02]  /*6830*/  IMAD.MOV.U32 R241, RZ, RZ, R134 ;  /* 0x000000fffff17224 */ /* 0x000fe400078e0086 */
[----:B------:R-:W-:-:S05]  /*6840*/  IMAD.MOV.U32 R243, RZ, RZ, R150 ;  /* 0x000000fffff37224 */ /* 0x000fca00078e0096 */
[----:B------:R1:W-:Y:S04]  /*6850*/  STS.128 [R0+UR8+0x1800], R240 ;  /* 0x001800f000007988 */ /* 0x0003e80008000c08 */
[----:B------:R0:W-:Y:S01]  /*6860*/  STS.128 [R3+UR8], R120 ;  /* 0x0000007803007988 */ /* 0x0001e20008000c08 */
[----:B-1----:R-:W-:-:S03]  /*6870*/  LOP3.LUT R0, R252, 0x60, RZ, 0xc0, !PT ;  /* 0x00000060fc007812 */ /* 0x002fc600078ec0ff */
[----:B------:R1:W-:Y:S01]  /*6880*/  STS.128 [R3+UR8+0x800], R124 ;  /* 0x0008007c03007988 */ /* 0x0003e20008000c08 */
[----:B0-----:R-:W-:Y:S01]  /*6890*/  LEA R120, P0, R248, R244, 0x5 ;  /* 0x000000f4f8787211 */ /* 0x001fe200078028ff */
[----:B------:R-:W-:Y:S01]  /*68a0*/  IMAD.SHL.U32 R128, R0, 0x8, RZ ;  /* 0x0000000800807824 */ /* 0x000fe200078e00ff */
[----:B------:R-:W-:Y:S01]  /*68b0*/  SGXT.U32 R0, R130, 0x2 ;  /* 0x000000028200781a */ /* 0x000fe20000000000 */
[----:B------:R-:W-:-:S03]  /*68c0*/  IMAD.MOV.U32 R130, RZ, RZ, R149 ;  /* 0x000000ffff827224 */ /* 0x000fc600078e0095 */
[----:B------:R-:W-:Y:S02]  /*68d0*/  LEA.HI.X R121, R128, R245, RZ, 0x2, P0 ;  /* 0x000000f580797211 */ /* 0x000fe400000f14ff */
[----:B------:R-:W-:Y:S01]  /*68e0*/  MOV R128, R133 ;  /* 0x0000008500807202 */ /* 0x000fe20000000f00 */
[----:B-1----:R-:W-:Y:S01]  /*68f0*/  IMAD.MOV.U32 R124, RZ, RZ, R129 ;  /* 0x000000ffff7c7224 */ /* 0x002fe200078e0081 */
[----:B------:R-:W-:Y:S01]  /*6900*/  MOV R125, R131 ;  /* 0x00000083007d7202 */ /* 0x000fe20000000f00 */
[----:B------:R-:W-:Y:S01]  /*6910*/  IMAD.MOV.U32 R126, RZ, RZ, R145 ;  /* 0x000000ffff7e7224 */ /* 0x000fe200078e0091 */
[----:B------:R-:W-:Y:S01]  /*6920*/  MOV R131, R151 ;  /* 0x0000009700837202 */ /* 0x000fe20000000f00 */
[----:B------:R-:W-:Y:S02]  /*6930*/  IMAD.MOV.U32 R127, RZ, RZ, R147 ;  /* 0x000000ffff7f7224 */ /* 0x000fe400078e0093 */
[----:B------:R-:W-:-:S03]  /*6940*/  IMAD.MOV.U32 R129, RZ, RZ, R135 ;  /* 0x000000ffff817224 */ /* 0x000fc600078e0087 */
[----:B------:R0:W-:Y:S04]  /*6950*/  STS.128 [R3+UR8+0x1000], R124 ;  /* 0x0010007c03007988 */ /* 0x0001e80008000c08 */
[----:B------:R1:W-:Y:S01]  /*6960*/  STS.128 [R3+UR8+0x1800], R128 ;  /* 0x0018008003007988 */ /* 0x0003e20008000c08 */
[C---:B------:R-:W-:Y:S02]  /*6970*/  LOP3.LUT R123, R0.reuse, 0x4, RZ, 0xfc, !PT ;  /* 0x00000004007b7812 */ /* 0x040fe400078efcff */
[----:B------:R-:W-:Y:S02]  /*6980*/  LOP3.LUT R137, R0, 0x8, RZ, 0xfc, !PT ;  /* 0x0000000800897812 */ /* 0x000fe400078efcff */
[C---:B------:R-:W-:Y:S01]  /*6990*/  LEA R122, P0, R123.reuse, R244, 0xa ;  /* 0x000000f47b7a7211 */ /* 0x040fe200078050ff */
[----:B------:R-:W-:Y:S01]  /*69a0*/  IMAD.SHL.U32 R132, R123, 0x100, RZ ;  /* 0x000001007b847824 */ /* 0x000fe200078e00ff */
[----:B------:R-:W-:-:S04]  /*69b0*/  LOP3.LUT R252, R252, 0x1f, RZ, 0xc0, !PT ;  /* 0x0000001ffcfc7812 */ /* 0x000fc800078ec0ff */
[-C--:B------:R-:W-:Y:S01]  /*69c0*/  LEA.HI.X R123, R132, R245.reuse, RZ, 0x2, P0 ;  /* 0x000000f5847b7211 */ /* 0x080fe200000f14ff */
[C---:B0-----:R-:W-:Y:S01]  /*69d0*/  IMAD.SHL.U32 R124, R137.reuse, 0x100, RZ ;  /* 0x00000100897c7824 */ /* 0x041fe200078e00ff */
[----:B------:R-:W-:Y:S01]  /*69e0*/  LEA R136, P0, R137, R244, 0xa ;  /* 0x000000f489887211 */ /* 0x000fe200078050ff */
[----:B------:R-:W-:Y:S01]  /*69f0*/  IMAD.WIDE.U32 R120, R252, 0x4, R120 ;  /* 0x00000004fc787825 */ /* 0x000fe200078e0078 */
[----:B------:R-:W-:Y:S02]  /*6a00*/  BAR.SYNC.DEFER_BLOCKING 0x0 ;  /* 0x0000000000007b1d */ /* 0x000fe40000010000 */
[----:B------:R-:W-:Y:S01]  /*6a10*/  LEA.HI.X R137, R124, R245, RZ, 0x2, P0 ;  /* 0x000000f57c897211 */ /* 0x000fe200000f14ff */
[----:B------:R-:W-:-:S04]  /*6a20*/  IMAD.WIDE.U32 R122, R252, 0x4, R122 ;  /* 0x00000004fc7a7825 */ /* 0x000fc800078e007a */
[----:B------:R-:W-:Y:S01]  /*6a30*/  IMAD.WIDE.U32 R136, R252, 0x4, R136 ;  /* 0x00000004fc887825 */ /* 0x000fe200078e0088 */
[C---:B-1----:R-:W-:Y:S02]  /*6a40*/  LOP3.LUT R128, R0.reuse, 0x24, RZ, 0xfc, !PT ;  /* 0x0000002400807812 */ /* 0x042fe400078efcff */
[C---:B------:R-:W-:Y:S02]  /*6a50*/  LOP3.LUT R132, R0.reuse, 0x2c, RZ, 0xfc, !PT ;  /* 0x0000002c00847812 */ /* 0x040fe400078efcff */
[----:B------:R-:W-:Y:S02]  /*6a60*/  LOP3.LUT R142, R0, 0x40, RZ, 0xfc, !PT ;  /* 0x00000040008e7812 */ /* 0x000fe400078efcff */
[----:B------:R-:W-:Y:S01]  /*6a70*/  SHF.L.U32 R129, R128, 0x8, RZ ;  /* 0x0000000880817819 */ /* 0x000fe200000006ff */
[----:B------:R0:W-:Y:S04]  /*6a80*/  STG.E desc[UR16][R120.64+0x80], R14 ;  /* 0x0000800e78007986 */ /* 0x0001e8000c101910 */
[----:B------:R-:W-:Y:S04]  /*6a90*/  STG.E desc[UR16][R120.64], R12 ;  /* 0x0000000c78007986 */ /* 0x000fe8000c101910 */
[----:B------:R-:W-:Y:S01]  /*6aa0*/  STG.E desc[UR16][R120.64+0x100], R168 ;  /* 0x000100a878007986 */ /* 0x000fe2000c101910 */
[----:B0-----:R-:W-:-:S03]  /*6ab0*/  LOP3.LUT R14, R0, 0x10, RZ, 0xfc, !PT ;  /* 0x00000010000e7812 */ /* 0x001fc600078efcff */
[----:B------:R-:W-:Y:S04]  /*6ac0*/  STG.E desc[UR16][R120.64+0x180], R170 ;  /* 0x000180aa78007986 */ /* 0x000fe8000c101910 */
[----:B------:R-:W-:Y:S04]  /*6ad0*/  STG.E desc[UR16][R120.64+0x200], R204 ;  /* 0x000200cc78007986 */ /* 0x000fe8000c101910 */
[----:B------:R-:W-:Y:S04]  /*6ae0*/  STG.E desc[UR16][R120.64+0x280], R206 ;  /* 0x000280ce78007986 */ /* 0x000fe8000c101910 */
[----:B--2---:R-:W-:Y:S04]  /*6af0*/  STG.E desc[UR16][R120.64+0x300], R236 ;  /* 0x000300ec78007986 */ /* 0x004fe8000c101910 */
[----:B------:R-:W-:Y:S04]  /*6b00*/  STG.E desc[UR16][R120.64+0x380], R238 ;  /* 0x000380ee78007986 */ /* 0x000fe8000c101910 */
[----:B------:R-:W-:Y:S04]  /*6b10*/  STG.E desc[UR16][R122.64], R250 ;  /* 0x000000fa7a007986 */ /* 0x000fe8000c101910 */
[----:B------:R-:W-:Y:S04]  /*6b20*/  STG.E desc[UR16][R122.64+0x80], R249 ;  /* 0x000080f97a007986 */ /* 0x000fe8000c101910 */
[----:B------:R-:W-:Y:S04]  /*6b30*/  STG.E desc[UR16][R122.64+0x100], R172 ;  /* 0x000100ac7a007986 */ /* 0x000fe8000c101910 */
[----:B------:R-:W-:Y:S04]  /*6b40*/  STG.E desc[UR16][R122.64+0x180], R174 ;  /* 0x000180ae7a007986 */ /* 0x000fe8000c101910 */
[----:B------:R-:W-:Y:S04]  /*6b50*/  STG.E desc[UR16][R122.64+0x200], R200 ;  /* 0x000200c87a007986 */ /* 0x000fe8000c101910 */
[----:B------:R-:W-:Y:S04]  /*6b60*/  STG.E desc[UR16][R122.64+0x280], R202 ;  /* 0x000280ca7a007986 */ /* 0x000fe8000c101910 */
[----:B---3--:R-:W-:Y:S04]  /*6b70*/  STG.E desc[UR16][R122.64+0x300], R232 ;  /* 0x000300e87a007986 */ /* 0x008fe8000c101910 */
[----:B------:R-:W-:Y:S04]  /*6b80*/  STG.E desc[UR16][R122.64+0x380], R234 ;  /* 0x000380ea7a007986 */ /* 0x000fe8000c101910 */
[----:B------:R0:W-:Y:S01]  /*6b90*/  STG.E desc[UR16][R136.64+0x80], R15 ;  /* 0x0000800f88007986 */ /* 0x0001e2000c101910 */
[----:B------:R-:W-:Y:S01]  /*6ba0*/  IMAD.SHL.U32 R133, R132, 0x100, RZ ;  /* 0x0000010084857824 */ /* 0x000fe200078e00ff */
[----:B------:R-:W-:-:S02]  /*6bb0*/  LEA R128, P2, R128, R244, 0xa ;  /* 0x000000f480807211 */ /* 0x000fc400078450ff */
[----:B------:R-:W-:Y:S01]  /*6bc0*/  LOP3.LUT R146, R0, 0x48, RZ, 0xfc, !PT ;  /* 0x0000004800927812 */ /* 0x000fe200078efcff */
[C---:B0-----:R-:W-:Y:S01]  /*6bd0*/  IMAD.SHL.U32 R15, R14.reuse, 0x100, RZ ;  /* 0x000001000e0f7824 */ /* 0x041fe200078e00ff */
[----:B------:R-:W-:-:S04]  /*6be0*/  LEA R14, P4, R14, R244, 0xa ;  /* 0x000000f40e0e7211 */ /* 0x000fc800078850ff */
[-C--:B------:R-:W-:Y:S02]  /*6bf0*/  LEA.HI.X R15, R15, R245.reuse, RZ, 0x2, P4 ;  /* 0x000000f50f0f7211 */ /* 0x080fe400020f14ff */
[----:B------:R-:W-:Y:S01]  /*6c00*/  LEA R132, P4, R132, R244, 0xa ;  /* 0x000000f484847211 */ /* 0x000fe200078850ff */
[----:B------:R-:W-:Y:S01]  /*6c10*/  IMAD.SHL.U32 R143, R142, 0x100, RZ ;  /* 0x000001008e8f7824 */ /* 0x000fe200078e00ff */
[C---:B------:R-:W-:Y:S02]  /*6c20*/  LOP3.LUT R204, R0.reuse, 0x5c, RZ, 0xfc, !PT ;  /* 0x0000005c00cc7812 */ /* 0x040fe400078efcff */
[----:B------:R-:W-:Y:S02]  /*6c30*/  LEA.HI.X R129, R129, R245, RZ, 0x2, P2 ;  /* 0x000000f581817211 */ /* 0x000fe400010f14ff */
[----:B------:R-:W-:Y:S02]  /*6c40*/  LOP3.LUT R236, R0, 0x64, RZ, 0xfc, !PT ;  /* 0x0000006400ec7812 */ /* 0x000fe400078efcff */
[----:B------:R-:W-:-:S02]  /*6c50*/  SHF.L.U32 R147, R146, 0x8, RZ ;  /* 0x0000000892937819 */ /* 0x000fc400000006ff */
[-C--:B------:R-:W-:Y:S02]  /*6c60*/  LEA R142, P2, R142, R244.reuse, 0xa ;  /* 0x000000f48e8e7211 */ /* 0x080fe400078450ff */
[-C--:B------:R-:W-:Y:S02]  /*6c70*/  LEA.HI.X R133, R133, R245.reuse, RZ, 0x2, P4 ;  /* 0x000000f585857211 */ /* 0x080fe400020f14ff */
[-C--:B------:R-:W-:Y:S01]  /*6c80*/  LEA R146, P4, R146, R244.reuse, 0xa ;  /* 0x000000f492927211 */ /* 0x080fe200078850ff */
[----:B------:R-:W-:Y:S01]  /*6c90*/  IMAD.SHL.U32 R174, R204, 0x100, RZ ;  /* 0x00000100ccae7824 */ /* 0x000fe200078e00ff */
[-C--:B------:R-:W-:Y:S01]  /*6ca0*/  LEA.HI.X R143, R143, R245.reuse, RZ, 0x2, P2 ;  /* 0x000000f58f8f7211 */ /* 0x080fe200010f14ff */
[----:B------:R-:W-:Y:S01]  /*6cb0*/  IMAD.SHL.U32 R234, R236, 0x100, RZ ;  /* 0x00000100ecea7824 */ /* 0x000fe200078e00ff */
[----:B------:R-:W-:Y:S02]  /*6cc0*/  LEA R204, P2, R204, R244, 0xa ;  /* 0x000000f4cccc7211 */ /* 0x000fe400078450ff */
[----:B------:R-:W-:-:S02]  /*6cd0*/  LEA.HI.X R147, R147, R245, RZ, 0x2, P4 ;  /* 0x000000f593937211 */ /* 0x000fc400020f14ff */
[----:B------:R-:W-:Y:S01]  /*6ce0*/  LEA R236, P4, R236, R244, 0xa ;  /* 0x000000f4ecec7211 */ /* 0x000fe200078850ff */
[----:B------:R0:W-:Y:S04]  /*6cf0*/  STG.E desc[UR16][R136.64+0x200], R205 ;  /* 0x000200cd88007986 */ /* 0x0001e8000c101910 */
[----:B------:R1:W-:Y:S01]  /*6d00*/  STG.E desc[UR16][R136.64+0x300], R237 ;  /* 0x000300ed88007986 */ /* 0x0003e2000c101910 */
[----:B0-----:R-:W-:-:S03]  /*6d10*/  LEA.HI.X R205, R174, R245, RZ, 0x2, P2 ;  /* 0x000000f5aecd7211 */ /* 0x001fc600010f14ff */
[----:B------:R-:W2:Y:S01]  /*6d20*/  LDL.LU R174, [R1+0x44] ;  /* 0x0000440001ae7983 */ /* 0x000ea20000300800 */
[----:B-1----:R-:W-:-:S03]  /*6d30*/  LEA.HI.X R237, R234, R245, RZ, 0x2, P4 ;  /* 0x000000f5eaed7211 */ /* 0x002fc600020f14ff */
[----:B------:R-:W3:Y:S01]  /*6d40*/  LDL.LU R234, [R1+0x40] ;  /* 0x0000400001ea7983 */ /* 0x000ee20000300800 */
[C---:B------:R-:W-:Y:S02]  /*6d50*/  LOP3.LUT R12, R0.reuse, 0xc, RZ, 0xfc, !PT ;  /* 0x0000000c000c7812 */ /* 0x040fe400078efcff */
[C---:B------:R-:W-:Y:S01]  /*6d60*/  LOP3.LUT R126, R0.reuse, 0x20, RZ, 0xfc, !PT ;  /* 0x00000020007e7812 */ /* 0x040fe200078efcff */
[----:B------:R0:W-:Y:S01]  /*6d70*/  STG.E desc[UR16][R136.64], R13 ;  /* 0x0000000d88007986 */ /* 0x0001e2000c101910 */
[C---:B------:R-:W-:Y:S02]  /*6d80*/  LOP3.LUT R130, R0.reuse, 0x28, RZ, 0xfc, !PT ;  /* 0x0000002800827812 */ /* 0x040fe400078efcff */
[C---:B------:R-:W-:Y:S02]  /*6d90*/  LOP3.LUT R120, R0.reuse, 0x14, RZ, 0xfc, !PT ;  /* 0x0000001400787812 */ /* 0x040fe400078efcff */
[----:B------:R-:W-:Y:S01]  /*6da0*/  LOP3.LUT R124, R0, 0x1c, RZ, 0xfc, !PT ;  /* 0x0000001c007c7812 */ /* 0x000fe200078efcff */
[----:B------:R-:W-:Y:S01]  /*6db0*/  IMAD.SHL.U32 R127, R126, 0x100, RZ ;  /* 0x000001007e7f7824 */ /* 0x000fe200078e00ff */
[----:B------:R-:W-:-:S02]  /*6dc0*/  LOP3.LUT R122, R0, 0x18, RZ, 0xfc, !PT ;  /* 0x00000018007a7812 */ /* 0x000fc400078efcff */
[C---:B0-----:R-:W-:Y:S02]  /*6dd0*/  SHF.L.U32 R13, R12.reuse, 0x8, RZ ;  /* 0x000000080c0d7819 */ /* 0x041fe400000006ff */
[-C--:B------:R-:W-:Y:S01]  /*6de0*/  LEA R12, P3, R12, R244.reuse, 0xa ;  /* 0x000000f40c0c7211 */ /* 0x080fe200078650ff */
[----:B------:R-:W-:Y:S01]  /*6df0*/  IMAD.SHL.U32 R131, R130, 0x100, RZ ;  /* 0x0000010082837824 */ /* 0x000fe200078e00ff */
[C---:B------:R-:W-:Y:S01]  /*6e00*/  LOP3.LUT R140, R0.reuse, 0x3c, RZ, 0xfc, !PT ;  /* 0x0000003c008c7812 */ /* 0x040fe200078efcff */
[----:B------:R-:W-:Y:S01]  /*6e10*/  STG.E desc[UR16][R136.64+0x100], R169 ;  /* 0x000100a988007986 */ /* 0x000fe2000c101910 */
[----:B------:R-:W-:Y:S02]  /*6e20*/  LOP3.LUT R144, R0, 0x44, RZ, 0xfc, !PT ;  /* 0x0000004400907812 */ /* 0x000fe400078efcff */
[-C--:B------:R-:W-:Y:S01]  /*6e30*/  LEA R126, P1, R126, R244.reuse, 0xa ;  /* 0x000000f47e7e7211 */ /* 0x080fe200078250ff */
[----:B------:R-:W-:Y:S01]  /*6e40*/  STG.E desc[UR16][R136.64+0x180], R171 ;  /* 0x000180ab88007986 */ /* 0x000fe2000c101910 */
[----:B------:R-:W-:Y:S01]  /*6e50*/  LEA.HI.X R13, R13, R245, RZ, 0x2, P3 ;  /* 0x000000f50d0d7211 */ /* 0x000fe200018f14ff */
[----:B------:R-:W-:Y:S01]  /*6e60*/  IMAD.SHL.U32 R121, R120, 0x100, RZ ;  /* 0x0000010078797824 */ /* 0x000fe200078e00ff */
[----:B------:R-:W-:Y:S01]  /*6e70*/  LEA R130, P3, R130, R244, 0xa ;  /* 0x000000f482827211 */ /* 0x000fe200078650ff */
[----:B------:R-:W-:Y:S01]  /*6e80*/  STG.E desc[UR16][R136.64+0x280], R207 ;  /* 0x000280cf88007986 */ /* 0x000fe2000c101910 */
[----:B------:R-:W-:Y:S01]  /*6e90*/  LOP3.LUT R138, R0, 0x38, RZ, 0xfc, !PT ;  /* 0x00000038008a7812 */ /* 0x000fe200078efcff */
[----:B------:R-:W-:Y:S01]  /*6ea0*/  IMAD.SHL.U32 R125, R124, 0x100, RZ ;  /* 0x000001007c7d7824 */ /* 0x000fe200078e00ff */
[----:B------:R-:W-:Y:S01]  /*6eb0*/  SHF.L.U32 R123, R122, 0x8, RZ ;  /* 0x000000087a7b7819 */ /* 0x000fe200000006ff */
[----:B------:R0:W-:Y:S01]  /*6ec0*/  STG.E desc[UR16][R136.64+0x380], R239 ;  /* 0x000380ef88007986 */ /* 0x0001e2000c101910 */
[----:B------:R-:W-:-:S02]  /*6ed0*/  LOP3.LUT R134, R0, 0x30, RZ, 0xfc, !PT ;  /* 0x0000003000867812 */ /* 0x000fc400078efcff */
[-C--:B------:R-:W-:Y:S02]  /*6ee0*/  LEA R120, P5, R120, R244.reuse, 0xa ;  /* 0x000000f478787211 */ /* 0x080fe400078a50ff */
[-C--:B------:R-:W-:Y:S02]  /*6ef0*/  LEA R122, P6, R122, R244.reuse, 0xa ;  /* 0x000000f47a7a7211 */ /* 0x080fe400078c50ff */
[----:B------:R-:W-:Y:S01]  /*6f00*/  LEA R124, P0, R124, R244, 0xa ;  /* 0x000000f47c7c7211 */ /* 0x000fe200078050ff */
[----:B------:R-:W-:Y:S01]  /*6f10*/  IMAD.SHL.U32 R145, R144, 0x100, RZ ;  /* 0x0000010090917824 */ /* 0x000fe200078e00ff */
[----:B------:R-:W-:Y:S02]  /*6f20*/  SHF.L.U32 R3, R140, 0x8, RZ ;  /* 0x000000088c037819 */ /* 0x000fe400000006ff */
[----:B0-----:R-:W-:Y:S02]  /*6f30*/  LOP3.LUT R136, R0, 0x34, RZ, 0xfc, !PT ;  /* 0x0000003400887812 */ /* 0x001fe400078efcff */
[----:B------:R-:W-:-:S02]  /*6f40*/  LEA.HI.X R127, R127, R245, RZ, 0x2, P1 ;  /* 0x000000f57f7f7211 */ /* 0x000fc400008f14ff */
[----:B------:R-:W-:Y:S02]  /*6f50*/  LOP3.LUT R170, R0, 0x58, RZ, 0xfc, !PT ;  /* 0x0000005800aa7812 */ /* 0x000fe400078efcff */
[-C--:B------:R-:W-:Y:S02]  /*6f60*/  LEA R140, P1, R140, R244.reuse, 0xa ;  /* 0x000000f48c8c7211 */ /* 0x080fe400078250ff */
[----:B------:R-:W-:Y:S01]  /*6f70*/  LEA.HI.X R131, R131, R245, RZ, 0x2, P3 ;  /* 0x000000f583837211 */ /* 0x000fe200018f14ff */
[----:B------:R-:W-:Y:S01]  /*6f80*/  IMAD.SHL.U32 R137, R136, 0x100, RZ ;  /* 0x0000010088897824 */ /* 0x000fe200078e00ff */
[----:B------:R-:W-:Y:S01]  /*6f90*/  LOP3.LUT R206, R0, 0x60, RZ, 0xfc, !PT ;  /* 0x0000006000ce7812 */ /* 0x000fe200078efcff */
[----:B------:R-:W-:Y:S01]  /*6fa0*/  IMAD.SHL.U32 R139, R138, 0x100, RZ ;  /* 0x000001008a8b7824 */ /* 0x000fe200078e00ff */
[----:B------:R-:W-:Y:S02]  /*6fb0*/  LEA R144, P3, R144, R244, 0xa ;  /* 0x000000f490907211 */ /* 0x000fe400078650ff */
[----:B------:R-:W-:-:S02]  /*6fc0*/  LOP3.LUT R148, R0, 0x4c, RZ, 0xfc, !PT ;  /* 0x0000004c00947812 */ /* 0x000fc400078efcff */
[----:B------:R-:W-:Y:S02]  /*6fd0*/  LOP3.LUT R150, R0, 0x50, RZ, 0xfc, !PT ;  /* 0x0000005000967812 */ /* 0x000fe400078efcff */
[----:B------:R-:W-:Y:S02]  /*6fe0*/  SHF.L.U32 R135, R134, 0x8, RZ ;  /* 0x0000000886877819 */ /* 0x000fe400000006ff */
[-C--:B------:R-:W-:Y:S02]  /*6ff0*/  LEA.HI.X R121, R121, R245.reuse, RZ, 0x2, P5 ;  /* 0x000000f579797211 */ /* 0x080fe400028f14ff */
[-C--:B------:R-:W-:Y:S02]  /*7000*/  LEA.HI.X R123, R123, R245.reuse, RZ, 0x2, P6 ;  /* 0x000000f57b7b7211 */ /* 0x080fe400030f14ff */
[----:B------:R-:W-:Y:S02]  /*7010*/  LEA.HI.X R125, R125, R245, RZ, 0x2, P0 ;  /* 0x000000f57d7d7211 */ /* 0x000fe400000f14ff */
[----:B------:R-:W-:-:S02]  /*7020*/  LOP3.LUT R168, R0, 0x54, RZ, 0xfc, !PT ;  /* 0x0000005400a87812 */ /* 0x000fc400078efcff */
[-C--:B------:R-:W-:Y:S02]  /*7030*/  LEA R134, P5, R134, R244.reuse, 0xa ;  /* 0x000000f486867211 */ /* 0x080fe400078a50ff */
[-C--:B------:R-:W-:Y:S02]  /*7040*/  LEA R136, P6, R136, R244.reuse, 0xa ;  /* 0x000000f488887211 */ /* 0x080fe400078c50ff */
[----:B------:R-:W-:Y:S02]  /*7050*/  LEA R138, P0, R138, R244, 0xa ;  /* 0x000000f48a8a7211 */ /* 0x000fe400078050ff */
[-C--:B------:R-:W-:Y:S01]  /*7060*/  LEA.HI.X R141, R3, R245.reuse, RZ, 0x2, P1 ;  /* 0x000000f5038d7211 */ /* 0x080fe200008f14ff */
[----:B------:R-:W-:Y:S01]  /*7070*/  IMAD.SHL.U32 R3, R170, 0x100, RZ ;  /* 0x00000100aa037824 */ /* 0x000fe200078e00ff */
[----:B------:R-:W-:Y:S02]  /*7080*/  LOP3.LUT R246, R0, 0x74, RZ, 0xfc, !PT ;  /* 0x0000007400f67812 */ /* 0x000fe400078efcff */
[----:B------:R-:W-:-:S02]  /*7090*/  LEA.HI.X R145, R145, R245, RZ, 0x2, P3 ;  /* 0x000000f591917211 */ /* 0x000fc400018f14ff */
[----:B------:R-:W-:Y:S01]  /*70a0*/  SHF.L.U32 R207, R206, 0x8, RZ ;  /* 0x00000008cecf7819 */ /* 0x000fe200000006ff */
[----:B------:R-:W-:Y:S01]  /*70b0*/  IMAD.SHL.U32 R149, R148, 0x100, RZ ;  /* 0x0000010094957824 */ /* 0x000fe200078e00ff */
[----:B------:R-:W-:Y:S01]  /*70c0*/  LOP3.LUT R238, R0, 0x68, RZ, 0xfc, !PT ;  /* 0x0000006800ee7812 */ /* 0x000fe200078efcff */
[----:B------:R-:W-:Y:S01]  /*70d0*/  IMAD.SHL.U32 R151, R150, 0x100, RZ ;  /* 0x0000010096977824 */ /* 0x000fe200078e00ff */
[C---:B------:R-:W-:Y:S02]  /*70e0*/  LOP3.LUT R240, R0.reuse, 0x6c, RZ, 0xfc, !PT ;  /* 0x0000006c00f07812 */ /* 0x040fe400078efcff */
[C---:B------:R-:W-:Y:S02]  /*70f0*/  LOP3.LUT R242, R0.reuse, 0x70, RZ, 0xfc, !PT ;  /* 0x0000007000f27812 */ /* 0x040fe400078efcff */
[----:B------:R-:W-:Y:S02]  /*7100*/  LOP3.LUT R248, R0, 0x78, RZ, 0xfc, !PT ;  /* 0x0000007800f87812 */ /* 0x000fe400078efcff */
[----:B------:R-:W-:-:S02]  /*7110*/  LEA R170, P1, R170, R244, 0xa ;  /* 0x000000f4aaaa7211 */ /* 0x000fc400078250ff */
[----:B------:R-:W-:Y:S02]  /*7120*/  LEA R206, P3, R206, R244, 0xa ;  /* 0x000000f4cece7211 */ /* 0x000fe400078650ff */
[----:B------:R-:W-:Y:S02]  /*7130*/  LOP3.LUT R0, R0, 0x7c, RZ, 0xfc, !PT ;  /* 0x0000007c00007812 */ /* 0x000fe400078efcff */
[----:B------:R-:W-:Y:S02]  /*7140*/  SHF.L.U32 R169, R168, 0x8, RZ ;  /* 0x00000008a8a97819 */ /* 0x000fe400000006ff */
[-C--:B------:R-:W-:Y:S02]  /*7150*/  LEA.HI.X R135, R135, R245.reuse, RZ, 0x2, P5 ;  /* 0x000000f587877211 */ /* 0x080fe400028f14ff */
[-C--:B------:R-:W-:Y:S02]  /*7160*/  LEA.HI.X R137, R137, R245.reuse, RZ, 0x2, P6 ;  /* 0x000000f589897211 */ /* 0x080fe400030f14ff */
[----:B------:R-:W-:-:S02]  /*7170*/  LEA.HI.X R139, R139, R245, RZ, 0x2, P0 ;  /* 0x000000f58b8b7211 */ /* 0x000fc400000f14ff */
[-C--:B------:R-:W-:Y:S02]  /*7180*/  LEA R148, P5, R148, R244.reuse, 0xa ;  /* 0x000000f494947211 */ /* 0x080fe400078a50ff */
[-C--:B------:R-:W-:Y:S02]  /*7190*/  LEA R150, P6, R150, R244.reuse, 0xa ;  /* 0x000000f496967211 */ /* 0x080fe400078c50ff */
[-C--:B------:R-:W-:Y:S01]  /*71a0*/  LEA R168, P0, R168, R244.reuse, 0xa ;  /* 0x000000f4a8a87211 */ /* 0x080fe200078050ff */
[----:B------:R-:W-:Y:S01]  /*71b0*/  IMAD.SHL.U32 R172, R246, 0x100, RZ ;  /* 0x00000100f6ac7824 */ /* 0x000fe200078e00ff */
[-C--:B------:R-:W-:Y:S02]  /*71c0*/  LEA.HI.X R171, R3, R245.reuse, RZ, 0x2, P1 ;  /* 0x000000f503ab7211 */ /* 0x080fe400008f14ff */
[----:B------:R-:W-:Y:S01]  /*71d0*/  LEA.HI.X R207, R207, R245, RZ, 0x2, P3 ;  /* 0x000000f5cfcf7211 */ /* 0x000fe200018f14ff */
[----:B------:R-:W-:Y:S01]  /*71e0*/  IMAD.SHL.U32 R232, R238, 0x100, RZ ;  /* 0x00000100eee87824 */ /* 0x000fe200078e00ff */
[----:B------:R-:W-:Y:S01]  /*71f0*/  LEA R246, P1, R246, R244, 0xa ;  /* 0x000000f4f6f67211 */ /* 0x000fe200078250ff */
[----:B------:R-:W-:Y:S01]  /*7200*/  IMAD.SHL.U32 R200, R242, 0x100, RZ ;  /* 0x00000100f2c87824 */ /* 0x000fe200078e00ff */
[----:B------:R-:W-:-:S02]  /*7210*/  SHF.L.U32 R3, R248, 0x8, RZ ;  /* 0x00000008f8037819 */ /* 0x000fc400000006ff */
[CC--:B------:R-:W-:Y:S01]  /*7220*/  LEA R250, P3, R0.reuse, R244.reuse, 0xa ;  /* 0x000000f400fa7211 */ /* 0x0c0fe200078650ff */
[----:B------:R-:W-:Y:S01]  /*7230*/  IMAD.SHL.U32 R0, R0, 0x100, RZ ;  /* 0x0000010000007824 */ /* 0x000fe200078e00ff */
[-C--:B------:R-:W-:Y:S02]  /*7240*/  LEA.HI.X R149, R149, R245.reuse, RZ, 0x2, P5 ;  /* 0x000000f595957211 */ /* 0x080fe400028f14ff */
[-C--:B------:R-:W-:Y:S02]  /*7250*/  LEA.HI.X R151, R151, R245.reuse, RZ, 0x2, P6 ;  /* 0x000000f597977211 */ /* 0x080fe400030f14ff */
[----:B------:R-:W-:Y:S02]  /*7260*/  SHF.L.U32 R202, R240, 0x8, RZ ;  /* 0x00000008f0ca7819 */ /* 0x000fe400000006ff */
[----:B------:R-:W-:Y:S02]  /*7270*/  LEA.HI.X R169, R169, R245, RZ, 0x2, P0 ;  /* 0x000000f5a9a97211 */ /* 0x000fe400000f14ff */
[----:B------:R-:W-:-:S02]  /*7280*/  LEA R248, P2, R248, R244, 0xa ;  /* 0x000000f4f8f87211 */ /* 0x000fc400078450ff */
[-C--:B------:R-:W-:Y:S02]  /*7290*/  LEA R238, P5, R238, R244.reuse, 0xa ;  /* 0x000000f4eeee7211 */ /* 0x080fe400078a50ff */
[-C--:B------:R-:W-:Y:S02]  /*72a0*/  LEA R240, P6, R240, R244.reuse, 0xa ;  /* 0x000000f4f0f07211 */ /* 0x080fe400078c50ff */
[----:B------:R-:W-:Y:S02]  /*72b0*/  LEA R242, P0, R242, R244, 0xa ;  /* 0x000000f4f2f27211 */ /* 0x000fe400078050ff */
[-C--:B------:R-:W-:Y:S02]  /*72c0*/  LEA.HI.X R247, R172, R245.reuse, RZ, 0x2, P1 ;  /* 0x000000f5acf77211 */ /* 0x080fe400008f14ff */
[-C--:B------:R-:W-:Y:S02]  /*72d0*/  LEA.HI.X R249, R3, R245.reuse, RZ, 0x2, P2 ;  /* 0x000000f503f97211 */ /* 0x080fe400010f14ff */
[----:B------:R-:W-:-:S02]  /*72e0*/  LEA.HI.X R239, R232, R245, RZ, 0x2, P5 ;  /* 0x000000f5e8ef7211 */ /* 0x000fc400028f14ff */
[-C--:B------:R-:W-:Y:S01]  /*72f0*/  LEA.HI.X R241, R202, R245.reuse, RZ, 0x2, P6 ;  /* 0x000000f5caf17211 */ /* 0x080fe200030f14ff */
[----:B------:R-:W-:Y:S01]  /*7300*/  IMAD.WIDE.U32 R12, R252, 0x4, R12 ;  /* 0x00000004fc0c7825 */ /* 0x000fe200078e000c */
[-C--:B------:R-:W-:Y:S01]  /*7310*/  LEA.HI.X R243, R200, R245.reuse, RZ, 0x2, P0 ;  /* 0x000000f5c8f37211 */ /* 0x080fe200000f14ff */
[----:B------:R-:W5:Y:S01]  /*7320*/  LDL.LU R232, [R1+0x3c] ;  /* 0x00003c0001e87983 */ /* 0x000f620000300800 */
[----:B------:R-:W-:Y:S01]  /*7330*/  LEA.HI.X R251, R0, R245, RZ, 0x2, P3 ;  /* 0x000000f500fb7211 */ /* 0x000fe200018f14ff */
[C---:B------:R-:W-:Y:S02]  /*7340*/  IMAD.WIDE.U32 R244, R252.reuse, 0x4, R246 ;  /* 0x00000004fcf47825 */ /* 0x040fe400078e00f6 */
[----:B------:R-:W5:Y:S02]  /*7350*/  LDL.LU R202, [R1+0x34] ;  /* 0x0000340001ca7983 */ /* 0x000f640000300800 */
[----:B------:R-:W-:-:S04]  /*7360*/  IMAD.WIDE.U32 R246, R252, 0x4, R248 ;  /* 0x00000004fcf67825 */ /* 0x000fc800078e00f8 */
        /* <DEDUP_REMOVED lines=25> */
[----:B------:R-:W-:Y:S02]  /*7500*/  IMAD.WIDE.U32 R248, R252, 0x4, R250 ;  /* 0x00000004fcf87825 */ /* 0x000fe400078e00fa */
[----:B------:R-:W5:Y:S04]  /*7510*/  LDL.LU R252, [R1+0x38] ;  /* 0x0000380001fc7983 */ /* 0x000f680000300800 */
[----:B------:R-:W5:Y:S04]  /*7520*/  LDL.LU R250, [R1+0x20] ;  /* 0x0000200001fa7983 */ /* 0x000f680000300800 */
[----:B------:R-:W5:Y:S04]  /*7530*/  LDL.LU R251, [R1+0x28] ;  /* 0x0000280001fb7983 */ /* 0x000f680000300800 */
[----:B------:R-:W-:Y:S04]  /*7540*/  STG.E desc[UR16][R12.64+0x100], R173 ;  /* 0x000100ad0c007986 */ /* 0x000fe8000c101910 */
[----:B--2---:R-:W-:Y:S04]  /*7550*/  STG.E desc[UR16][R12.64+0x80], R174 ;  /* 0x000080ae0c007986 */ /* 0x004fe8000c101910 */
[----:B---3--:R0:W-:Y:S04]  /*7560*/  STG.E desc[UR16][R12.64], R234 ;  /* 0x000000ea0c007986 */ /* 0x0081e8000c101910 */
[----:B0-----:R-:W2:Y:S04]  /*7570*/  LDL.LU R234, [R1+0x24] ;  /* 0x0000240001ea7983 */ /* 0x001ea80000300800 */
[----:B------:R-:W3:Y:S04]  /*7580*/  LDL.LU R174, [R1+0x2c] ;  /* 0x00002c0001ae7983 */ /* 0x000ee80000300800 */
[----:B------:R-:W3:Y:S04]  /*7590*/  LDL.LU R0, [R1+0x10] ;  /* 0x0000100001007983 */ /* 0x000ee80000300800 */
[----:B------:R-:W3:Y:S04]  /*75a0*/  LDL.LU R3, [R1+0x18] ;  /* 0x0000180001037983 */ /* 0x000ee80000300800 */
[----:B------:R-:W3:Y:S04]  /*75b0*/  LDL.LU R172, [R1] ;  /* 0x0000000001ac7983 */ /* 0x000ee80000300800 */
[----:B------:R-:W3:Y:S04]  /*75c0*/  LDL.LU R200, [R1+0x8] ;  /* 0x0000080001c87983 */ /* 0x000ee80000300800 */
[----:B------:R-:W2:Y:S04]  /*75d0*/  LDL.LU R173, [R1+0x30] ;  /* 0x0000300001ad7983 */ /* 0x000ea80000300800 */
[----:B------:R-:W-:Y:S04]  /*75e0*/  STG.E desc[UR16][R12.64+0x180], R175 ;  /* 0x000180af0c007986 */ /* 0x000fe8000c101910 */
        /* <DEDUP_REMOVED lines=8> */
[----:B----4-:R-:W-:Y:S04]  /*7670*/  STG.E desc[UR16][R14.64+0x300], R228 ;  /* 0x000300e40e007986 */ /* 0x010fe8000c101910 */
[----:B------:R-:W-:Y:S04]  /*7680*/  STG.E desc[UR16][R14.64+0x380], R230 ;  /* 0x000380e60e007986 */ /* 0x000fe8000c101910 */
[----:B-----5:R-:W-:Y:S04]  /*7690*/  STG.E desc[UR16][R14.64+0x80], R252 ;  /* 0x000080fc0e007986 */ /* 0x020fe8000c101910 */
        /* <DEDUP_REMOVED lines=9> */
[----:B------:R0:W-:Y:S04]  /*7730*/  STG.E desc[UR16][R122.64], R202 ;  /* 0x000000ca7a007986 */ /* 0x0001e8000c101910 */
[----:B------:R1:W-:Y:S04]  /*7740*/  STG.E desc[UR16][R122.64+0x80], R232 ;  /* 0x000080e87a007986 */ /* 0x0003e8000c101910 */
[----:B------:R-:W-:Y:S04]  /*7750*/  STG.E desc[UR16][R122.64+0x100], R49 ;  /* 0x000100317a007986 */ /* 0x000fe8000c101910 */
[----:B0-----:R-:W2:Y:S04]  /*7760*/  LDL.LU R202, [R1+0x14] ;  /* 0x0000140001ca7983 */ /* 0x001ea80000300800 */
[----:B------:R-:W-:Y:S04]  /*7770*/  STG.E desc[UR16][R122.64+0x180], R51 ;  /* 0x000180337a007986 */ /* 0x000fe8000c101910 */
[----:B------:R-:W-:Y:S04]  /*7780*/  STG.E desc[UR16][R122.64+0x200], R177 ;  /* 0x000200b17a007986 */ /* 0x000fe8000c101910 */
[----:B------:R-:W-:Y:S04]  /*7790*/  STG.E desc[UR16][R122.64+0x280], R179 ;  /* 0x000280b37a007986 */ /* 0x000fe8000c101910 */
[----:B------:R-:W-:Y:S04]  /*77a0*/  STG.E desc[UR16][R122.64+0x300], R229 ;  /* 0x000300e57a007986 */ /* 0x000fe8000c101910 */
[----:B------:R-:W-:Y:S04]  /*77b0*/  STG.E desc[UR16][R122.64+0x380], R231 ;  /* 0x000380e77a007986 */ /* 0x000fe8000c101910 */
[----:B-1----:R-:W4:Y:S04]  /*77c0*/  LDL.LU R232, [R1+0x1c] ;  /* 0x00001c0001e87983 */ /* 0x002f280000300800 */
[----:B------:R0:W-:Y:S04]  /*77d0*/  STG.E desc[UR16][R124.64], R234 ;  /* 0x000000ea7c007986 */ /* 0x0001e8000c101910 */
[----:B---3--:R1:W-:Y:S04]  /*77e0*/  STG.E desc[UR16][R124.64+0x80], R174 ;  /* 0x000080ae7c007986 */ /* 0x0083e8000c101910 */
[----:B------:R-:W3:Y:S04]  /*77f0*/  LDS.128 R12, [R2] ;  /* 0x00000000020c7984 */ /* 0x000ee80000000c00 */
[----:B0-----:R-:W5:Y:S04]  /*7800*/  LDL.LU R234, [R1+0x4] ;  /* 0x0000040001ea7983 */ /* 0x001f680000300800 */
[----:B-1----:R-:W3:Y:S04]  /*7810*/  LDL.LU R174, [R1+0xc] ;  /* 0x00000c0001ae7983 */ /* 0x002ee80000300800 */
        /* <DEDUP_REMOVED lines=28> */
[----:B------:R-:W0:Y:S04]  /*79e0*/  LDS.128 R48, [R2+0x100] ;  /* 0x0001000002307984 */ /* 0x000e280000000c00 */
[----:B--2---:R-:W-:Y:S04]  /*79f0*/  STG.E desc[UR16][R130.64], R202 ;  /* 0x000000ca82007986 */ /* 0x004fe8000c101910 */
[----:B----4-:R-:W-:Y:S04]  /*7a00*/  STG.E desc[UR16][R130.64+0x80], R232 ;  /* 0x000080e882007986 */ /* 0x010fe8000c101910 */
[----:B------:R-:W-:Y:S04]  /*7a10*/  STG.E desc[UR16][R132.64+0x100], R157 ;  /* 0x0001009d84007986 */ /* 0x000fe8000c101910 */
[----:B------:R-:W-:Y:S04]  /*7a20*/  STG.E desc[UR16][R132.64+0x180], R159 ;  /* 0x0001809f84007986 */ /* 0x000fe8000c101910 */
[----:B------:R-:W-:Y:S04]  /*7a30*/  STG.E desc[UR16][R132.64+0x200], R193 ;  /* 0x000200c184007986 */ /* 0x000fe8000c101910 */
[----:B-----5:R-:W-:Y:S04]  /*7a40*/  STG.E desc[UR16][R132.64], R234 ;  /* 0x000000ea84007986 */ /* 0x020fe8000c101910 */
[----:B---3--:R-:W-:Y:S04]  /*7a50*/  STG.E desc[UR16][R132.64+0x80], R174 ;  /* 0x000080ae84007986 */ /* 0x008fe8000c101910 */
        /* <DEDUP_REMOVED lines=29> */
[----:B------:R-:W1:Y:S04]  /*7c30*/  LDS.128 R8, [R2+0x200] ;  /* 0x0002000002087984 */ /* 0x000e680000000c00 */
[----:B------:R-:W2:Y:S04]  /*7c40*/  LDS.128 R4, [R2+0x300] ;  /* 0x0003000002047984 */ /* 0x000ea80000000c00 */
        /* <DEDUP_REMOVED lines=20> */
[----:B0-----:R-:W-:Y:S04]  /*7d90*/  STG.E desc[UR16][R144.64+0x300], R48 ;  /* 0x0003003090007986 */ /* 0x001fe8000c101910 */
        /* <DEDUP_REMOVED lines=24> */
[----:B-1----:R-:W-:Y:S04]  /*7f20*/  STG.E desc[UR16][R150.64+0x300], R8 ;  /* 0x0003000896007986 */ /* 0x002fe8000c101910 */
[----:B------:R-:W-:Y:S04]  /*7f30*/  STG.E desc[UR16][R150.64+0x380], R10 ;  /* 0x0003800a96007986 */ /* 0x000fe8000c101910 */
[----:B------:R-:W1:Y:S04]  /*7f40*/  LDS.128 R12, [R2+0x500] ;  /* 0x00050000020c7984 */ /* 0x000e680000000c00 */
[----:B------:R-:W-:Y:S04]  /*7f50*/  STG.E desc[UR16][R168.64], R32 ;  /* 0x00000020a8007986 */ /* 0x000fe8000c101910 */
[----:B------:R-:W-:Y:S04]  /*7f60*/  STG.E desc[UR16][R168.64+0x80], R34 ;  /* 0x00008022a8007986 */ /* 0x000fe8000c101910 */
[----:B------:R-:W-:Y:S04]  /*7f70*/  STG.E desc[UR16][R168.64+0x100], R68 ;  /* 0x00010044a8007986 */ /* 0x000fe8000c101910 */
        /* <DEDUP_REMOVED lines=9> */
[----:B------:R-:W2:Y:S04]  /*8010*/  LDS.128 R36, [R2+0x600] ;  /* 0x0006000002247984 */ /* 0x000ea80000000c00 */
[----:B------:R-:W3:Y:S04]  /*8020*/  LDS.128 R8, [R2+0x700] ;  /* 0x0007000002087984 */ /* 0x000ee80000000c00 */
        /* <DEDUP_REMOVED lines=75> */
[----:B------:R-:W-:Y:S01]  /*84e0*/  STG.E desc[UR16][R248.64+0x380], R11 ;  /* 0x0003800bf8007986 */ /* 0x000fe2000c101910 */
[----:B------:R-:W-:Y:S05]  /*84f0*/  EXIT ;  /* 0x000000000000794d */ /* 0x000fea0003800000 */
.L_x_0:
[----:B------:R-:W-:-:S00]  /*8500*/  BRA `(.L_x_0) ;  /* 0xfffffffc00fc7947 */ /* 0x000fc0000383ffff */
[----:B------:R-:W-:-:S00]  /*8510*/  NOP ;  /* 0x0000000000007918 */ /* 0x000fc00000000000 */
        /* <DEDUP_REMOVED lines=14> */
.L_x_1:


//--------------------- .nv.shared.gluon_mma      --------------------------
	.section	.nv.shared.gluon_mma,"aw",@nobits
	.sectionflags	@""
	.align	16
	.zero		1024


//--------------------- .nv.shared.reserved.0     --------------------------
	.section	.nv.shared.reserved.0,"aw",@nobits
	.weak		__nv_reservedSMEM_offset_0_alias
	.size		__nv_reservedSMEM_offset_0_alias, 0, 0
	.other		__nv_reservedSMEM_offset_0_alias,@"STO_CUDA_RESERVED_SHARED STV_DEFAULT"
__nv_reservedSMEM_offset_0_alias:
	.zero		0


//--------------------- .nv.constant0.gluon_mma   --------------------------
	.section	.nv.constant0.gluon_mma,"a",@progbits
	.sectionflags	@""
	.align	4
.nv.constant0.gluon_mma:
	.zero		568


//--------------------- SYMBOLS --------------------------

	.type		.nv.reservedSmem.offset0,@object
	.size		.nv.reservedSmem.offset0,0x4
